//
// Generated by NVIDIA NVVM Compiler
//
// Compiler Build ID: CL-36424714
// Cuda compilation tools, release 13.0, V13.0.88
// Based on NVVM 20.0.0
//

.version 9.0
.target sm_100
.address_size 64

	// .globl	default_function_kernel_4

.visible .entry default_function_kernel_4(
	.param .u64 .ptr .align 1 default_function_kernel_4_param_0,
	.param .u64 .ptr .align 1 default_function_kernel_4_param_1,
	.param .u64 .ptr .align 1 default_function_kernel_4_param_2
)
.maxntid 32
{
	.reg .pred 	%p<18>;
	.reg .b32 	%r<25>;
	.reg .b32 	%f<71>;
	.reg .b64 	%rd<12>;

	ld.param.u64 	%rd1, [default_function_kernel_4_param_0];
	ld.param.u64 	%rd2, [default_function_kernel_4_param_1];
	ld.param.u64 	%rd3, [default_function_kernel_4_param_2];
	cvta.to.global.u64 	%rd4, %rd3;
	cvta.to.global.u64 	%rd5, %rd2;
	mov.u32 	%r12, %ctaid.x;
	shl.b32 	%r13, %r12, 5;
	mov.u32 	%r14, %tid.x;
	or.b32  	%r1, %r13, %r14;
	mul.wide.u32 	%rd6, %r1, 4;
	add.s64 	%rd7, %rd5, %rd6;
	ld.global.nc.f32 	%f1, [%rd7];
	add.s64 	%rd8, %rd4, %rd6;
	ld.global.nc.f32 	%f20, [%rd8];
	abs.f32 	%f2, %f20;
	abs.f32 	%f70, %f1;
	setp.lt.f32 	%p1, %f70, %f2;
	@%p1 bra 	$L__BB0_12;
	mul.f32 	%f4, %f2, 0f4B000000;
	setp.gtu.f32 	%p2, %f70, %f4;
	@%p2 bra 	$L__BB0_8;
	div.approx.f32 	%f21, %f70, %f2;
	cvt.rzi.f32.f32 	%f68, %f21;
	neg.f32 	%f6, %f2;
	fma.rn.f32 	%f7, %f6, %f68, %f70;
	mov.b32 	%r2, %f7;
	mov.b32 	%r15, %f2;
	setp.lt.u32 	%p3, %r2, %r15;
	@%p3 bra 	$L__BB0_7;
	setp.lt.u32 	%p4, %r2, -2147483647;
	@%p4 bra 	$L__BB0_5;
	add.f32 	%f26, %f68, 0fBF800000;
	setp.lt.f32 	%p7, %f7, %f6;
	add.f32 	%f27, %f26, 0fBF800000;
	selp.f32 	%f68, %f27, %f26, %p7;
	bra.uni 	$L__BB0_7;
$L__BB0_5:
	add.f32 	%f68, %f68, 0f3F800000;
	add.f32 	%f22, %f2, %f2;
	setp.ltu.f32 	%p5, %f7, %f22;
	@%p5 bra 	$L__BB0_7;
	add.f32 	%f23, %f68, 0f3F800000;
	fma.rn.f32 	%f24, %f2, 0fC0400000, %f7;
	setp.ge.f32 	%p6, %f24, 0f00000000;
	add.f32 	%f25, %f23, 0f3F800000;
	selp.f32 	%f68, %f25, %f23, %p6;
$L__BB0_7:
	fma.rn.f32 	%f70, %f6, %f68, %f70;
	bra.uni 	$L__BB0_12;
$L__BB0_8:
	mov.b32 	%r3, %f70;
	mov.b32 	%r16, %f4;
	and.b32  	%r4, %r16, -8388608;
	and.b32  	%r17, %r3, 8388607;
	or.b32  	%r23, %r17, 1065353216;
	and.b32  	%r18, %r16, 8388607;
	or.b32  	%r6, %r18, 1065353216;
	mov.b32 	%f69, %r23;
	sub.s32 	%r19, %r3, %r4;
	add.s32 	%r20, %r19, 192937984;
	and.b32  	%r24, %r20, -8388608;
	setp.eq.s32 	%p8, %r24, 0;
	@%p8 bra 	$L__BB0_11;
	mov.b32 	%f28, %r6;
	rcp.approx.ftz.f32 	%f14, %f28;
	neg.f32 	%f15, %f28;
$L__BB0_10:
	min.u32 	%r21, %r24, 192937984;
	add.s32 	%r22, %r23, %r21;
	mov.b32 	%f29, %r22;
	mul.f32 	%f30, %f14, %f29;
	fma.rn.f32 	%f31, %f15, %f30, %f29;
	fma.rn.f32 	%f32, %f31, %f14, %f30;
	fma.rn.f32 	%f33, %f15, %f32, %f29;
	fma.rz.f32 	%f34, %f33, %f14, %f32;
	cvt.rzi.f32.f32 	%f35, %f34;
	fma.rn.f32 	%f69, %f15, %f35, %f29;
	sub.s32 	%r24, %r24, %r21;
	mov.b32 	%r23, %f69;
	setp.ne.s32 	%p9, %r24, 0;
	setp.ne.s32 	%p10, %r23, 0;
	and.pred  	%p11, %p9, %p10;
	@%p11 bra 	$L__BB0_10;
$L__BB0_11:
	mov.b32 	%f37, %r4;
	setp.leu.f32 	%p12, %f2, 0f00000000;
	setp.gt.u32 	%p13, %r3, 2139095039;
	selp.f32 	%f38, 0f7FFFFFFF, %f37, %p13;
	selp.f32 	%f39, 0f7FFFFFFF, %f38, %p12;
	mul.f32 	%f40, %f69, 0f34000000;
	mul.f32 	%f70, %f39, %f40;
$L__BB0_12:
	cvta.to.global.u64 	%rd9, %rd1;
	abs.f32 	%f41, %f70;
	setp.nan.f32 	%p14, %f41, %f41;
	copysign.f32 	%f42, %f1, %f70;
	selp.f32 	%f43, %f70, %f42, %p14;
	abs.f32 	%f44, %f43;
	fma.rn.f32 	%f45, %f44, 0fBF000000, 0f3F000000;
	rsqrt.approx.ftz.f32 	%f46, %f45;
	mul.f32 	%f47, %f46, %f45;
	mul.f32 	%f48, %f46, 0fBF000000;
	fma.rn.f32 	%f49, %f47, %f48, 0f3F000000;
	fma.rn.f32 	%f50, %f47, %f49, %f47;
	setp.eq.f32 	%p15, %f44, 0f3F800000;
	selp.f32 	%f51, 0f00000000, %f50, %p15;
	setp.gt.f32 	%p16, %f44, 0f3F0F5C29;
	selp.f32 	%f52, %f51, %f44, %p16;
	copysign.f32 	%f53, %f43, %f52;
	mul.f32 	%f54, %f53, %f53;
	fma.rn.f32 	%f55, %f54, 0f3D10ECEF, 0f3C8B1ABB;
	fma.rn.f32 	%f56, %f55, %f54, 0f3CFC028C;
	fma.rn.f32 	%f57, %f56, %f54, 0f3D372139;
	fma.rn.f32 	%f58, %f57, %f54, 0f3D9993DB;
	fma.rn.f32 	%f59, %f58, %f54, 0f3E2AAAC6;
	mul.f32 	%f60, %f54, %f59;
	fma.rn.f32 	%f61, %f60, %f53, %f53;
	neg.f32 	%f62, %f61;
	selp.f32 	%f63, %f61, %f62, %p16;
	fma.rn.f32 	%f64, 0f3F6EE581, 0f3FD774EB, %f63;
	setp.gt.f32 	%p17, %f43, 0f3F0F5C29;
	selp.f32 	%f65, %f61, %f64, %p17;
	add.f32 	%f66, %f65, %f65;
	selp.f32 	%f67, %f66, %f65, %p16;
	add.s64 	%rd11, %rd9, %rd6;
	st.global.f32 	[%rd11], %f67;
	ret;

}
	// .globl	default_function_kernel_3
.visible .entry default_function_kernel_3(
	.param .u64 .ptr .align 1 default_function_kernel_3_param_0,
	.param .u64 .ptr .align 1 default_function_kernel_3_param_1,
	.param .u64 .ptr .align 1 default_function_kernel_3_param_2
)
{
	.reg .pred 	%p<15>;
	.reg .b32 	%r<22>;
	.reg .b32 	%f<48>;
	.reg .b64 	%rd<12>;

	ld.param.u64 	%rd1, [default_function_kernel_3_param_0];
	ld.param.u64 	%rd2, [default_function_kernel_3_param_1];
	ld.param.u64 	%rd3, [default_function_kernel_3_param_2];
	cvta.to.global.u64 	%rd4, %rd3;
	cvta.to.global.u64 	%rd5, %rd2;
	mov.u32 	%r1, %ctaid.x;
	mul.wide.u32 	%rd6, %r1, 4;
	add.s64 	%rd7, %rd5, %rd6;
	ld.global.nc.f32 	%f1, [%rd7];
	add.s64 	%rd8, %rd4, %rd6;
	ld.global.nc.f32 	%f20, [%rd8];
	abs.f32 	%f2, %f20;
	abs.f32 	%f47, %f1;
	setp.lt.f32 	%p1, %f47, %f2;
	@%p1 bra 	$L__BB1_12;
	mul.f32 	%f4, %f2, 0f4B000000;
	setp.gtu.f32 	%p2, %f47, %f4;
	@%p2 bra 	$L__BB1_8;
	div.approx.f32 	%f21, %f47, %f2;
	cvt.rzi.f32.f32 	%f45, %f21;
	neg.f32 	%f6, %f2;
	fma.rn.f32 	%f7, %f6, %f45, %f47;
	mov.b32 	%r2, %f7;
	mov.b32 	%r12, %f2;
	setp.lt.u32 	%p3, %r2, %r12;
	@%p3 bra 	$L__BB1_7;
	setp.lt.u32 	%p4, %r2, -2147483647;
	@%p4 bra 	$L__BB1_5;
	add.f32 	%f26, %f45, 0fBF800000;
	setp.lt.f32 	%p7, %f7, %f6;
	add.f32 	%f27, %f26, 0fBF800000;
	selp.f32 	%f45, %f27, %f26, %p7;
	bra.uni 	$L__BB1_7;
$L__BB1_5:
	add.f32 	%f45, %f45, 0f3F800000;
	add.f32 	%f22, %f2, %f2;
	setp.ltu.f32 	%p5, %f7, %f22;
	@%p5 bra 	$L__BB1_7;
	add.f32 	%f23, %f45, 0f3F800000;
	fma.rn.f32 	%f24, %f2, 0fC0400000, %f7;
	setp.ge.f32 	%p6, %f24, 0f00000000;
	add.f32 	%f25, %f23, 0f3F800000;
	selp.f32 	%f45, %f25, %f23, %p6;
$L__BB1_7:
	fma.rn.f32 	%f47, %f6, %f45, %f47;
	bra.uni 	$L__BB1_12;
$L__BB1_8:
	mov.b32 	%r3, %f47;
	mov.b32 	%r13, %f4;
	and.b32  	%r4, %r13, -8388608;
	and.b32  	%r14, %r3, 8388607;
	or.b32  	%r20, %r14, 1065353216;
	and.b32  	%r15, %r13, 8388607;
	or.b32  	%r6, %r15, 1065353216;
	mov.b32 	%f46, %r20;
	sub.s32 	%r16, %r3, %r4;
	add.s32 	%r17, %r16, 192937984;
	and.b32  	%r21, %r17, -8388608;
	setp.eq.s32 	%p8, %r21, 0;
	@%p8 bra 	$L__BB1_11;
	mov.b32 	%f28, %r6;
	rcp.approx.ftz.f32 	%f14, %f28;
	neg.f32 	%f15, %f28;
$L__BB1_10:
	min.u32 	%r18, %r21, 192937984;
	add.s32 	%r19, %r20, %r18;
	mov.b32 	%f29, %r19;
	mul.f32 	%f30, %f14, %f29;
	fma.rn.f32 	%f31, %f15, %f30, %f29;
	fma.rn.f32 	%f32, %f31, %f14, %f30;
	fma.rn.f32 	%f33, %f15, %f32, %f29;
	fma.rz.f32 	%f34, %f33, %f14, %f32;
	cvt.rzi.f32.f32 	%f35, %f34;
	fma.rn.f32 	%f46, %f15, %f35, %f29;
	sub.s32 	%r21, %r21, %r18;
	mov.b32 	%r20, %f46;
	setp.ne.s32 	%p9, %r21, 0;
	setp.ne.s32 	%p10, %r20, 0;
	and.pred  	%p11, %p9, %p10;
	@%p11 bra 	$L__BB1_10;
$L__BB1_11:
	mov.b32 	%f37, %r4;
	setp.leu.f32 	%p12, %f2, 0f00000000;
	setp.gt.u32 	%p13, %r3, 2139095039;
	selp.f32 	%f38, 0f7FFFFFFF, %f37, %p13;
	selp.f32 	%f39, 0f7FFFFFFF, %f38, %p12;
	mul.f32 	%f40, %f46, 0f34000000;
	mul.f32 	%f47, %f39, %f40;
$L__BB1_12:
	cvta.to.global.u64 	%rd9, %rd1;
	abs.f32 	%f41, %f47;
	setp.nan.f32 	%p14, %f41, %f41;
	copysign.f32 	%f42, %f1, %f47;
	selp.f32 	%f43, %f47, %f42, %p14;
	sub.f32 	%f44, %f43, %f1;
	add.s64 	%rd11, %rd9, %rd6;
	st.global.f32 	[%rd11], %f44;
	ret;

}
	// .globl	default_function_kernel_1
.visible .entry default_function_kernel_1(
	.param .u64 .ptr .align 1 default_function_kernel_1_param_0,
	.param .u64 .ptr .align 1 default_function_kernel_1_param_1
)
.maxntid 32
{
	.reg .pred 	%p<7>;
	.reg .b32 	%r<12>;
	.reg .b32 	%f<40>;
	.reg .b64 	%rd<9>;

	ld.param.u64 	%rd1, [default_function_kernel_1_param_0];
	ld.param.u64 	%rd2, [default_function_kernel_1_param_1];
	cvta.to.global.u64 	%rd3, %rd2;
	mov.u32 	%r4, %ctaid.x;
	shl.b32 	%r5, %r4, 5;
	mov.u32 	%r6, %tid.x;
	or.b32  	%r1, %r5, %r6;
	mul.wide.u32 	%rd4, %r1, 4;
	add.s64 	%rd5, %rd3, %rd4;
	ld.global.nc.f32 	%f5, [%rd5];
	mov.f32 	%f6, 0f3F800000;
	sub.rn.f32 	%f7, %f5, %f6;
	mov.b32 	%r2, %f7;
	setp.gt.u32 	%p1, %r2, 1258291200;
	fma.rn.f32 	%f8, %f5, %f5, 0fBF800000;
	rsqrt.approx.ftz.f32 	%f9, %f8;
	mul.f32 	%f10, %f8, %f9;
	mul.f32 	%f11, %f9, 0f3F000000;
	neg.f32 	%f12, %f10;
	fma.rn.f32 	%f13, %f12, %f10, %f8;
	fma.rn.f32 	%f14, %f13, %f11, %f10;
	setp.eq.f32 	%p2, %f8, 0f00000000;
	selp.f32 	%f15, 0f00000000, %f14, %p2;
	selp.f32 	%f16, 0fBF800001, %f15, %p1;
	add.f32 	%f1, %f7, %f16;
	add.rz.f32 	%f17, %f1, %f6;
	mov.b32 	%r7, %f17;
	add.s32 	%r8, %r7, -1061158912;
	and.b32  	%r9, %r8, -8388608;
	mov.b32 	%r3, %f1;
	sub.s32 	%r10, %r3, %r9;
	mov.b32 	%f18, %r10;
	sub.s32 	%r11, 1082130432, %r9;
	mov.b32 	%f19, %r11;
	fma.rn.f32 	%f20, %f19, 0f3E800000, 0fBF800000;
	add.f32 	%f21, %f20, %f18;
	cvt.rn.f32.s32 	%f22, %r9;
	mul.f32 	%f23, %f22, 0f34000000;
	fma.rn.f32 	%f24, %f21, 0fBD39BF78, 0f3DD80012;
	fma.rn.f32 	%f25, %f24, %f21, 0fBE0778E0;
	fma.rn.f32 	%f26, %f25, %f21, 0f3E146475;
	fma.rn.f32 	%f27, %f26, %f21, 0fBE2A68DD;
	fma.rn.f32 	%f28, %f27, %f21, 0f3E4CAF9E;
	fma.rn.f32 	%f29, %f28, %f21, 0fBE800042;
	fma.rn.f32 	%f30, %f29, %f21, 0f3EAAAAE6;
	fma.rn.f32 	%f31, %f30, %f21, 0fBF000000;
	mul.f32 	%f32, %f21, %f31;
	fma.rn.f32 	%f33, %f32, %f21, %f21;
	fma.rn.f32 	%f39, %f23, 0f3F317218, %f33;
	setp.lt.u32 	%p3, %r3, 2139095040;
	@%p3 bra 	$L__BB2_2;
	setp.gt.s32 	%p4, %r3, -1082130432;
	fma.rn.f32 	%f34, %f1, 0f7F800000, 0f7F800000;
	selp.f32 	%f35, %f34, %f39, %p4;
	setp.eq.f32 	%p5, %f1, 0f00000000;
	selp.f32 	%f39, 0f80000000, %f35, %p5;
$L__BB2_2:
	setp.gt.u32 	%p6, %r2, 1258291200;
	cvta.to.global.u64 	%rd6, %rd1;
	add.f32 	%f36, %f39, 0f3F317218;
	selp.f32 	%f37, %f36, %f39, %p6;
	cvt.rpi.f32.f32 	%f38, %f37;
	add.s64 	%rd8, %rd6, %rd4;
	st.global.f32 	[%rd8], %f38;
	ret;

}
	// .globl	default_function_kernel
.visible .entry default_function_kernel(
	.param .u64 .ptr .align 1 default_function_kernel_param_0,
	.param .u64 .ptr .align 1 default_function_kernel_param_1
)
.maxntid 32
{
	.reg .pred 	%p<7>;
	.reg .b32 	%r<12>;
	.reg .b32 	%f<39>;
	.reg .b64 	%rd<9>;

	ld.param.u64 	%rd1, [default_function_kernel_param_0];
	ld.param.u64 	%rd2, [default_function_kernel_param_1];
	cvta.to.global.u64 	%rd3, %rd2;
	mov.u32 	%r4, %ctaid.x;
	shl.b32 	%r5, %r4, 5;
	mov.u32 	%r6, %tid.x;
	or.b32  	%r1, %r5, %r6;
	mul.wide.u32 	%rd4, %r1, 4;
	add.s64 	%rd5, %rd3, %rd4;
	ld.global.nc.f32 	%f5, [%rd5];
	mov.f32 	%f6, 0f3F800000;
	sub.rn.f32 	%f7, %f5, %f6;
	mov.b32 	%r2, %f7;
	setp.gt.u32 	%p1, %r2, 1258291200;
	fma.rn.f32 	%f8, %f5, %f5, 0fBF800000;
	rsqrt.approx.ftz.f32 	%f9, %f8;
	mul.f32 	%f10, %f8, %f9;
	mul.f32 	%f11, %f9, 0f3F000000;
	neg.f32 	%f12, %f10;
	fma.rn.f32 	%f13, %f12, %f10, %f8;
	fma.rn.f32 	%f14, %f13, %f11, %f10;
	setp.eq.f32 	%p2, %f8, 0f00000000;
	selp.f32 	%f15, 0f00000000, %f14, %p2;
	selp.f32 	%f16, 0fBF800001, %f15, %p1;
	add.f32 	%f1, %f7, %f16;
	add.rz.f32 	%f17, %f1, %f6;
	mov.b32 	%r7, %f17;
	add.s32 	%r8, %r7, -1061158912;
	and.b32  	%r9, %r8, -8388608;
	mov.b32 	%r3, %f1;
	sub.s32 	%r10, %r3, %r9;
	mov.b32 	%f18, %r10;
	sub.s32 	%r11, 1082130432, %r9;
	mov.b32 	%f19, %r11;
	fma.rn.f32 	%f20, %f19, 0f3E800000, 0fBF800000;
	add.f32 	%f21, %f20, %f18;
	cvt.rn.f32.s32 	%f22, %r9;
	mul.f32 	%f23, %f22, 0f34000000;
	fma.rn.f32 	%f24, %f21, 0fBD39BF78, 0f3DD80012;
	fma.rn.f32 	%f25, %f24, %f21, 0fBE0778E0;
	fma.rn.f32 	%f26, %f25, %f21, 0f3E146475;
	fma.rn.f32 	%f27, %f26, %f21, 0fBE2A68DD;
	fma.rn.f32 	%f28, %f27, %f21, 0f3E4CAF9E;
	fma.rn.f32 	%f29, %f28, %f21, 0fBE800042;
	fma.rn.f32 	%f30, %f29, %f21, 0f3EAAAAE6;
	fma.rn.f32 	%f31, %f30, %f21, 0fBF000000;
	mul.f32 	%f32, %f21, %f31;
	fma.rn.f32 	%f33, %f32, %f21, %f21;
	fma.rn.f32 	%f38, %f23, 0f3F317218, %f33;
	setp.lt.u32 	%p3, %r3, 2139095040;
	@%p3 bra 	$L__BB3_2;
	setp.gt.s32 	%p4, %r3, -1082130432;
	fma.rn.f32 	%f34, %f1, 0f7F800000, 0f7F800000;
	selp.f32 	%f35, %f34, %f38, %p4;
	setp.eq.f32 	%p5, %f1, 0f00000000;
	selp.f32 	%f38, 0f80000000, %f35, %p5;
$L__BB3_2:
	setp.gt.u32 	%p6, %r2, 1258291200;
	cvta.to.global.u64 	%rd6, %rd1;
	add.f32 	%f36, %f38, 0f3F317218;
	selp.f32 	%f37, %f36, %f38, %p6;
	add.s64 	%rd8, %rd6, %rd4;
	st.global.f32 	[%rd8], %f37;
	ret;

}
	// .globl	default_function_kernel_2
.visible .entry default_function_kernel_2(
	.param .u64 .ptr .align 1 default_function_kernel_2_param_0,
	.param .u64 .ptr .align 1 default_function_kernel_2_param_1
)
.maxntid 18
{
	.local .align 16 .b8 	__local_depot4[128];
	.reg .b64 	%SP;
	.reg .b64 	%SPL;
	.reg .pred 	%p<26>;
	.reg .b32 	%r<44>;
	.reg .b32 	%f<251>;
	.reg .b64 	%rd<20>;

	mov.u64 	%SPL, __local_depot4;
	ld.param.u64 	%rd7, [default_function_kernel_2_param_0];
	ld.param.u64 	%rd8, [default_function_kernel_2_param_1];
	cvta.to.global.u64 	%rd1, %rd8;
	add.u64 	%rd2, %SPL, 0;
	mov.f32 	%f33, 0f00000000;
	st.local.v4.f32 	[%rd2], {%f33, %f33, %f33, %f33};
	st.local.v4.f32 	[%rd2+16], {%f33, %f33, %f33, %f33};
	st.local.v4.f32 	[%rd2+32], {%f33, %f33, %f33, %f33};
	st.local.v4.f32 	[%rd2+48], {%f33, %f33, %f33, %f33};
	st.local.v4.f32 	[%rd2+64], {%f33, %f33, %f33, %f33};
	st.local.v4.f32 	[%rd2+80], {%f33, %f33, %f33, %f33};
	st.local.v4.f32 	[%rd2+96], {%f33, %f33, %f33, %f33};
	st.local.v4.f32 	[%rd2+112], {%f33, %f33, %f33, %f33};
	mov.u32 	%r7, %tid.x;
	shl.b32 	%r1, %r7, 5;
	and.b32  	%r2, %r7, 30;
	add.s64 	%rd3, %rd1, 8;
	mov.b32 	%r42, 0;
	mov.pred 	%p25, -1;
$L__BB4_1:
	mov.pred 	%p1, %p25;
	shl.b32 	%r9, %r42, 2;
	add.s32 	%r10, %r9, %r1;
	add.s32 	%r11, %r42, %r2;
	shl.b32 	%r12, %r11, 5;
	mul.wide.u32 	%rd11, %r12, 4;
	add.s64 	%rd12, %rd1, %rd11;
	ld.global.nc.f32 	%f1, [%rd12];
	ld.global.nc.f32 	%f2, [%rd12+4];
	ld.global.nc.f32 	%f3, [%rd12+32];
	ld.global.nc.f32 	%f4, [%rd12+36];
	ld.global.nc.f32 	%f5, [%rd12+64];
	ld.global.nc.f32 	%f6, [%rd12+68];
	ld.global.nc.f32 	%f7, [%rd12+96];
	ld.global.nc.f32 	%f8, [%rd12+100];
	ld.global.nc.f32 	%f9, [%rd12+8];
	ld.global.nc.f32 	%f10, [%rd12+12];
	ld.global.nc.f32 	%f11, [%rd12+40];
	ld.global.nc.f32 	%f12, [%rd12+44];
	ld.global.nc.f32 	%f13, [%rd12+72];
	ld.global.nc.f32 	%f14, [%rd12+76];
	ld.global.nc.f32 	%f15, [%rd12+104];
	ld.global.nc.f32 	%f16, [%rd12+108];
	ld.global.nc.f32 	%f17, [%rd12+16];
	ld.global.nc.f32 	%f18, [%rd12+20];
	ld.global.nc.f32 	%f19, [%rd12+48];
	ld.global.nc.f32 	%f20, [%rd12+52];
	ld.global.nc.f32 	%f21, [%rd12+80];
	ld.global.nc.f32 	%f22, [%rd12+84];
	ld.global.nc.f32 	%f23, [%rd12+112];
	ld.global.nc.f32 	%f24, [%rd12+116];
	ld.global.nc.f32 	%f25, [%rd12+24];
	ld.global.nc.f32 	%f26, [%rd12+28];
	ld.global.nc.f32 	%f27, [%rd12+56];
	ld.global.nc.f32 	%f28, [%rd12+60];
	ld.global.nc.f32 	%f29, [%rd12+88];
	ld.global.nc.f32 	%f30, [%rd12+92];
	ld.global.nc.f32 	%f31, [%rd12+120];
	ld.global.nc.f32 	%f32, [%rd12+124];
	mul.wide.u32 	%rd13, %r10, 4;
	add.s64 	%rd4, %rd3, %rd13;
	mov.b32 	%r43, 0;
	mov.b64 	%rd19, 0;
$L__BB4_2:
	add.s64 	%rd14, %rd4, %rd19;
	ld.global.nc.f32 	%f34, [%rd14+-8];
	mov.f32 	%f35, 0f3F800000;
	sub.rn.f32 	%f36, %f34, %f35;
	mov.b32 	%r13, %f36;
	setp.gt.u32 	%p3, %r13, 1258291200;
	fma.rn.f32 	%f37, %f34, %f34, 0fBF800000;
	rsqrt.approx.ftz.f32 	%f38, %f37;
	mul.f32 	%f39, %f37, %f38;
	mul.f32 	%f40, %f38, 0f3F000000;
	neg.f32 	%f41, %f39;
	fma.rn.f32 	%f42, %f41, %f39, %f37;
	fma.rn.f32 	%f43, %f42, %f40, %f39;
	setp.eq.f32 	%p4, %f37, 0f00000000;
	selp.f32 	%f44, 0f00000000, %f43, %p4;
	selp.f32 	%f45, 0fBF800001, %f44, %p3;
	add.f32 	%f46, %f36, %f45;
	add.rz.f32 	%f47, %f46, %f35;
	mov.b32 	%r14, %f47;
	add.s32 	%r15, %r14, -1061158912;
	and.b32  	%r16, %r15, -8388608;
	mov.b32 	%r17, %f46;
	sub.s32 	%r18, %r17, %r16;
	mov.b32 	%f48, %r18;
	sub.s32 	%r19, 1082130432, %r16;
	mov.b32 	%f49, %r19;
	fma.rn.f32 	%f50, %f49, 0f3E800000, 0fBF800000;
	add.f32 	%f51, %f50, %f48;
	cvt.rn.f32.s32 	%f52, %r16;
	mul.f32 	%f53, %f52, 0f34000000;
	fma.rn.f32 	%f54, %f51, 0fBD39BF78, 0f3DD80012;
	fma.rn.f32 	%f55, %f54, %f51, 0fBE0778E0;
	fma.rn.f32 	%f56, %f55, %f51, 0f3E146475;
	fma.rn.f32 	%f57, %f56, %f51, 0fBE2A68DD;
	fma.rn.f32 	%f58, %f57, %f51, 0f3E4CAF9E;
	fma.rn.f32 	%f59, %f58, %f51, 0fBE800042;
	fma.rn.f32 	%f60, %f59, %f51, 0f3EAAAAE6;
	fma.rn.f32 	%f61, %f60, %f51, 0fBF000000;
	mul.f32 	%f62, %f51, %f61;
	fma.rn.f32 	%f63, %f62, %f51, %f51;
	fma.rn.f32 	%f64, %f53, 0f3F317218, %f63;
	setp.gt.u32 	%p5, %r17, 2139095039;
	setp.gt.s32 	%p6, %r17, -1082130432;
	fma.rn.f32 	%f65, %f46, 0f7F800000, 0f7F800000;
	selp.f32 	%f66, %f65, %f64, %p6;
	setp.eq.f32 	%p7, %f46, 0f00000000;
	selp.f32 	%f67, 0f80000000, %f66, %p7;
	add.s64 	%rd15, %rd2, %rd19;
	ld.local.v4.f32 	{%f68, %f69, %f70, %f71}, [%rd15];
	selp.f32 	%f72, %f67, %f64, %p5;
	add.f32 	%f73, %f72, 0f3F317218;
	selp.f32 	%f74, %f73, %f72, %p3;
	fma.rn.f32 	%f75, %f1, %f74, %f68;
	fma.rn.f32 	%f76, %f2, %f74, %f69;
	ld.global.nc.f32 	%f77, [%rd14+-4];
	sub.rn.f32 	%f78, %f77, %f35;
	mov.b32 	%r20, %f78;
	setp.gt.u32 	%p8, %r20, 1258291200;
	fma.rn.f32 	%f79, %f77, %f77, 0fBF800000;
	rsqrt.approx.ftz.f32 	%f80, %f79;
	mul.f32 	%f81, %f79, %f80;
	mul.f32 	%f82, %f80, 0f3F000000;
	neg.f32 	%f83, %f81;
	fma.rn.f32 	%f84, %f83, %f81, %f79;
	fma.rn.f32 	%f85, %f84, %f82, %f81;
	setp.eq.f32 	%p9, %f79, 0f00000000;
	selp.f32 	%f86, 0f00000000, %f85, %p9;
	selp.f32 	%f87, 0fBF800001, %f86, %p8;
	add.f32 	%f88, %f78, %f87;
	add.rz.f32 	%f89, %f88, %f35;
	mov.b32 	%r21, %f89;
	add.s32 	%r22, %r21, -1061158912;
	and.b32  	%r23, %r22, -8388608;
	mov.b32 	%r24, %f88;
	sub.s32 	%r25, %r24, %r23;
	mov.b32 	%f90, %r25;
	sub.s32 	%r26, 1082130432, %r23;
	mov.b32 	%f91, %r26;
	fma.rn.f32 	%f92, %f91, 0f3E800000, 0fBF800000;
	add.f32 	%f93, %f92, %f90;
	cvt.rn.f32.s32 	%f94, %r23;
	mul.f32 	%f95, %f94, 0f34000000;
	fma.rn.f32 	%f96, %f93, 0fBD39BF78, 0f3DD80012;
	fma.rn.f32 	%f97, %f96, %f93, 0fBE0778E0;
	fma.rn.f32 	%f98, %f97, %f93, 0f3E146475;
	fma.rn.f32 	%f99, %f98, %f93, 0fBE2A68DD;
	fma.rn.f32 	%f100, %f99, %f93, 0f3E4CAF9E;
	fma.rn.f32 	%f101, %f100, %f93, 0fBE800042;
	fma.rn.f32 	%f102, %f101, %f93, 0f3EAAAAE6;
	fma.rn.f32 	%f103, %f102, %f93, 0fBF000000;
	mul.f32 	%f104, %f93, %f103;
	fma.rn.f32 	%f105, %f104, %f93, %f93;
	fma.rn.f32 	%f106, %f95, 0f3F317218, %f105;
	setp.gt.u32 	%p10, %r24, 2139095039;
	setp.gt.s32 	%p11, %r24, -1082130432;
	fma.rn.f32 	%f107, %f88, 0f7F800000, 0f7F800000;
	selp.f32 	%f108, %f107, %f106, %p11;
	setp.eq.f32 	%p12, %f88, 0f00000000;
	selp.f32 	%f109, 0f80000000, %f108, %p12;
	selp.f32 	%f110, %f109, %f106, %p10;
	add.f32 	%f111, %f110, 0f3F317218;
	selp.f32 	%f112, %f111, %f110, %p8;
	fma.rn.f32 	%f113, %f3, %f112, %f75;
	fma.rn.f32 	%f114, %f4, %f112, %f76;
	ld.global.nc.f32 	%f115, [%rd14];
	sub.rn.f32 	%f116, %f115, %f35;
	mov.b32 	%r27, %f116;
	setp.gt.u32 	%p13, %r27, 1258291200;
	fma.rn.f32 	%f117, %f115, %f115, 0fBF800000;
	rsqrt.approx.ftz.f32 	%f118, %f117;
	mul.f32 	%f119, %f117, %f118;
	mul.f32 	%f120, %f118, 0f3F000000;
	neg.f32 	%f121, %f119;
	fma.rn.f32 	%f122, %f121, %f119, %f117;
	fma.rn.f32 	%f123, %f122, %f120, %f119;
	setp.eq.f32 	%p14, %f117, 0f00000000;
	selp.f32 	%f124, 0f00000000, %f123, %p14;
	selp.f32 	%f125, 0fBF800001, %f124, %p13;
	add.f32 	%f126, %f116, %f125;
	add.rz.f32 	%f127, %f126, %f35;
	mov.b32 	%r28, %f127;
	add.s32 	%r29, %r28, -1061158912;
	and.b32  	%r30, %r29, -8388608;
	mov.b32 	%r31, %f126;
	sub.s32 	%r32, %r31, %r30;
	mov.b32 	%f128, %r32;
	sub.s32 	%r33, 1082130432, %r30;
	mov.b32 	%f129, %r33;
	fma.rn.f32 	%f130, %f129, 0f3E800000, 0fBF800000;
	add.f32 	%f131, %f130, %f128;
	cvt.rn.f32.s32 	%f132, %r30;
	mul.f32 	%f133, %f132, 0f34000000;
	fma.rn.f32 	%f134, %f131, 0fBD39BF78, 0f3DD80012;
	fma.rn.f32 	%f135, %f134, %f131, 0fBE0778E0;
	fma.rn.f32 	%f136, %f135, %f131, 0f3E146475;
	fma.rn.f32 	%f137, %f136, %f131, 0fBE2A68DD;
	fma.rn.f32 	%f138, %f137, %f131, 0f3E4CAF9E;
	fma.rn.f32 	%f139, %f138, %f131, 0fBE800042;
	fma.rn.f32 	%f140, %f139, %f131, 0f3EAAAAE6;
	fma.rn.f32 	%f141, %f140, %f131, 0fBF000000;
	mul.f32 	%f142, %f131, %f141;
	fma.rn.f32 	%f143, %f142, %f131, %f131;
	fma.rn.f32 	%f144, %f133, 0f3F317218, %f143;
	setp.gt.u32 	%p15, %r31, 2139095039;
	setp.gt.s32 	%p16, %r31, -1082130432;
	fma.rn.f32 	%f145, %f126, 0f7F800000, 0f7F800000;
	selp.f32 	%f146, %f145, %f144, %p16;
	setp.eq.f32 	%p17, %f126, 0f00000000;
	selp.f32 	%f147, 0f80000000, %f146, %p17;
	selp.f32 	%f148, %f147, %f144, %p15;
	add.f32 	%f149, %f148, 0f3F317218;
	selp.f32 	%f150, %f149, %f148, %p13;
	fma.rn.f32 	%f151, %f5, %f150, %f113;
	fma.rn.f32 	%f152, %f6, %f150, %f114;
	ld.global.nc.f32 	%f153, [%rd14+4];
	sub.rn.f32 	%f154, %f153, %f35;
	mov.b32 	%r34, %f154;
	setp.gt.u32 	%p18, %r34, 1258291200;
	fma.rn.f32 	%f155, %f153, %f153, 0fBF800000;
	rsqrt.approx.ftz.f32 	%f156, %f155;
	mul.f32 	%f157, %f155, %f156;
	mul.f32 	%f158, %f156, 0f3F000000;
	neg.f32 	%f159, %f157;
	fma.rn.f32 	%f160, %f159, %f157, %f155;
	fma.rn.f32 	%f161, %f160, %f158, %f157;
	setp.eq.f32 	%p19, %f155, 0f00000000;
	selp.f32 	%f162, 0f00000000, %f161, %p19;
	selp.f32 	%f163, 0fBF800001, %f162, %p18;
	add.f32 	%f164, %f154, %f163;
	add.rz.f32 	%f165, %f164, %f35;
	mov.b32 	%r35, %f165;
	add.s32 	%r36, %r35, -1061158912;
	and.b32  	%r37, %r36, -8388608;
	mov.b32 	%r38, %f164;
	sub.s32 	%r39, %r38, %r37;
	mov.b32 	%f166, %r39;
	sub.s32 	%r40, 1082130432, %r37;
	mov.b32 	%f167, %r40;
	fma.rn.f32 	%f168, %f167, 0f3E800000, 0fBF800000;
	add.f32 	%f169, %f168, %f166;
	cvt.rn.f32.s32 	%f170, %r37;
	mul.f32 	%f171, %f170, 0f34000000;
	fma.rn.f32 	%f172, %f169, 0fBD39BF78, 0f3DD80012;
	fma.rn.f32 	%f173, %f172, %f169, 0fBE0778E0;
	fma.rn.f32 	%f174, %f173, %f169, 0f3E146475;
	fma.rn.f32 	%f175, %f174, %f169, 0fBE2A68DD;
	fma.rn.f32 	%f176, %f175, %f169, 0f3E4CAF9E;
	fma.rn.f32 	%f177, %f176, %f169, 0fBE800042;
	fma.rn.f32 	%f178, %f177, %f169, 0f3EAAAAE6;
	fma.rn.f32 	%f179, %f178, %f169, 0fBF000000;
	mul.f32 	%f180, %f169, %f179;
	fma.rn.f32 	%f181, %f180, %f169, %f169;
	fma.rn.f32 	%f182, %f171, 0f3F317218, %f181;
	setp.gt.u32 	%p20, %r38, 2139095039;
	setp.gt.s32 	%p21, %r38, -1082130432;
	fma.rn.f32 	%f183, %f164, 0f7F800000, 0f7F800000;
	selp.f32 	%f184, %f183, %f182, %p21;
	setp.eq.f32 	%p22, %f164, 0f00000000;
	selp.f32 	%f185, 0f80000000, %f184, %p22;
	selp.f32 	%f186, %f185, %f182, %p20;
	add.f32 	%f187, %f186, 0f3F317218;
	selp.f32 	%f188, %f187, %f186, %p18;
	fma.rn.f32 	%f189, %f7, %f188, %f151;
	fma.rn.f32 	%f190, %f8, %f188, %f152;
	fma.rn.f32 	%f191, %f9, %f74, %f70;
	fma.rn.f32 	%f192, %f10, %f74, %f71;
	fma.rn.f32 	%f193, %f11, %f112, %f191;
	fma.rn.f32 	%f194, %f12, %f112, %f192;
	fma.rn.f32 	%f195, %f13, %f150, %f193;
	fma.rn.f32 	%f196, %f14, %f150, %f194;
	fma.rn.f32 	%f197, %f15, %f188, %f195;
	fma.rn.f32 	%f198, %f16, %f188, %f196;
	st.local.v4.f32 	[%rd15], {%f189, %f190, %f197, %f198};
	ld.local.v4.f32 	{%f199, %f200, %f201, %f202}, [%rd15+16];
	fma.rn.f32 	%f203, %f17, %f74, %f199;
	fma.rn.f32 	%f204, %f18, %f74, %f200;
	fma.rn.f32 	%f205, %f19, %f112, %f203;
	fma.rn.f32 	%f206, %f20, %f112, %f204;
	fma.rn.f32 	%f207, %f21, %f150, %f205;
	fma.rn.f32 	%f208, %f22, %f150, %f206;
	fma.rn.f32 	%f209, %f23, %f188, %f207;
	fma.rn.f32 	%f210, %f24, %f188, %f208;
	fma.rn.f32 	%f211, %f25, %f74, %f201;
	fma.rn.f32 	%f212, %f26, %f74, %f202;
	fma.rn.f32 	%f213, %f27, %f112, %f211;
	fma.rn.f32 	%f214, %f28, %f112, %f212;
	fma.rn.f32 	%f215, %f29, %f150, %f213;
	fma.rn.f32 	%f216, %f30, %f150, %f214;
	fma.rn.f32 	%f217, %f31, %f188, %f215;
	fma.rn.f32 	%f218, %f32, %f188, %f216;
	st.local.v4.f32 	[%rd15+16], {%f209, %f210, %f217, %f218};
	add.s32 	%r43, %r43, 1;
	add.s64 	%rd19, %rd19, 32;
	setp.ne.s32 	%p23, %r43, 4;
	@%p23 bra 	$L__BB4_2;
	mov.b32 	%r42, 1;
	mov.pred 	%p25, 0;
	@%p1 bra 	$L__BB4_1;
	cvta.to.global.u64 	%rd16, %rd7;
	ld.local.v4.f32 	{%f219, %f220, %f221, %f222}, [%rd2];
	mul.wide.u32 	%rd17, %r1, 4;
	add.s64 	%rd18, %rd16, %rd17;
	st.global.f32 	[%rd18], %f219;
	st.global.f32 	[%rd18+4], %f220;
	st.global.f32 	[%rd18+8], %f221;
	st.global.f32 	[%rd18+12], %f222;
	ld.local.v4.f32 	{%f223, %f224, %f225, %f226}, [%rd2+16];
	st.global.f32 	[%rd18+16], %f223;
	st.global.f32 	[%rd18+20], %f224;
	st.global.f32 	[%rd18+24], %f225;
	st.global.f32 	[%rd18+28], %f226;
	ld.local.v4.f32 	{%f227, %f228, %f229, %f230}, [%rd2+32];
	st.global.f32 	[%rd18+32], %f227;
	st.global.f32 	[%rd18+36], %f228;
	st.global.f32 	[%rd18+40], %f229;
	st.global.f32 	[%rd18+44], %f230;
	ld.local.v4.f32 	{%f231, %f232, %f233, %f234}, [%rd2+48];
	st.global.f32 	[%rd18+48], %f231;
	st.global.f32 	[%rd18+52], %f232;
	st.global.f32 	[%rd18+56], %f233;
	st.global.f32 	[%rd18+60], %f234;
	ld.local.v4.f32 	{%f235, %f236, %f237, %f238}, [%rd2+64];
	st.global.f32 	[%rd18+64], %f235;
	st.global.f32 	[%rd18+68], %f236;
	st.global.f32 	[%rd18+72], %f237;
	st.global.f32 	[%rd18+76], %f238;
	ld.local.v4.f32 	{%f239, %f240, %f241, %f242}, [%rd2+80];
	st.global.f32 	[%rd18+80], %f239;
	st.global.f32 	[%rd18+84], %f240;
	st.global.f32 	[%rd18+88], %f241;
	st.global.f32 	[%rd18+92], %f242;
	ld.local.v4.f32 	{%f243, %f244, %f245, %f246}, [%rd2+96];
	st.global.f32 	[%rd18+96], %f243;
	st.global.f32 	[%rd18+100], %f244;
	st.global.f32 	[%rd18+104], %f245;
	st.global.f32 	[%rd18+108], %f246;
	ld.local.v4.f32 	{%f247, %f248, %f249, %f250}, [%rd2+112];
	st.global.f32 	[%rd18+112], %f247;
	st.global.f32 	[%rd18+116], %f248;
	st.global.f32 	[%rd18+120], %f249;
	st.global.f32 	[%rd18+124], %f250;
	ret;

}


// ===== COMPILED SASS (sm_100) =====

	.target	sm_100

	.elftype	@"ET_EXEC"


//--------------------- .note.nv.tkinfo           --------------------------
	.section	.note.nv.tkinfo,"",@"SHT_NOTE"
	.sectionflags	@"SHF_NOTE_NV_TKINFO"
	.tkinfo
        /*0018*/ 	.word	0x00000002
        /*0030*/ 	.string	""
        /*0030*/ 	.string	"ptxas"
        /*0030*/ 	.string	"Cuda compilation tools, release 13.0, V13.0.88"
        /*0030*/ 	.string	"Build cuda_13.0.r13.0/compiler.36424714_0"
        /*0030*/ 	.string	"-arch sm_100 -m 64 "



//--------------------- .note.nv.cuinfo           --------------------------
	.section	.note.nv.cuinfo,"",@"SHT_NOTE"
	.sectionflags	@"SHF_NOTE_NV_CUINFO"
        /*0018*/ 	.short	0x0002
        /*001a*/ 	.short	0x0064
        /*001c*/ 	.short	0x0082
	.zero		2


//--------------------- .nv.info                  --------------------------
	.section	.nv.info,"",@"SHT_CUDA_INFO"
	.align	4


	//----- nvinfo : EIATTR_REGCOUNT
	.align		4
        /*0000*/ 	.byte	0x04, 0x2f
        /*0002*/ 	.short	(.L_1 - .L_0)
	.align		4
.L_0:
        /*0004*/ 	.word	index@(default_function_kernel_4)
        /*0008*/ 	.word	0x0000000d


	//----- nvinfo : EIATTR_FRAME_SIZE
	.align		4
.L_1:
        /*000c*/ 	.byte	0x04, 0x11
        /*000e*/ 	.short	(.L_3 - .L_2)
	.align		4
.L_2:
        /*0010*/ 	.word	index@(default_function_kernel_4)
        /*0014*/ 	.word	0x00000000


	//----- nvinfo : EIATTR_REGCOUNT
	.align		4
.L_3:
        /*0018*/ 	.byte	0x04, 0x2f
        /*001a*/ 	.short	(.L_5 - .L_4)
	.align		4
.L_4:
        /*001c*/ 	.word	index@(default_function_kernel_3)
        /*0020*/ 	.word	0x0000000d


	//----- nvinfo : EIATTR_FRAME_SIZE
	.align		4
.L_5:
        /*0024*/ 	.byte	0x04, 0x11
        /*0026*/ 	.short	(.L_7 - .L_6)
	.align		4
.L_6:
        /*0028*/ 	.word	index@(default_function_kernel_3)
        /*002c*/ 	.word	0x00000000


	//----- nvinfo : EIATTR_REGCOUNT
	.align		4
.L_7:
        /*0030*/ 	.byte	0x04, 0x2f
        /*0032*/ 	.short	(.L_9 - .L_8)
	.align		4
.L_8:
        /*0034*/ 	.word	index@(default_function_kernel_1)
        /*0038*/ 	.word	0x0000000c


	//----- nvinfo : EIATTR_FRAME_SIZE
	.align		4
.L_9:
        /*003c*/ 	.byte	0x04, 0x11
        /*003e*/ 	.short	(.L_11 - .L_10)
	.align		4
.L_10:
        /*0040*/ 	.word	index@(default_function_kernel_1)
        /*0044*/ 	.word	0x00000000


	//----- nvinfo : EIATTR_REGCOUNT
	.align		4
.L_11:
        /*0048*/ 	.byte	0x04, 0x2f
        /*004a*/ 	.short	(.L_13 - .L_12)
	.align		4
.L_12:
        /*004c*/ 	.word	index@(default_function_kernel)
        /*0050*/ 	.word	0x0000000c


	//----- nvinfo : EIATTR_FRAME_SIZE
	.align		4
.L_13:
        /*0054*/ 	.byte	0x04, 0x11
        /*0056*/ 	.short	(.L_15 - .L_14)
	.align		4
.L_14:
        /*0058*/ 	.word	index@(default_function_kernel)
        /*005c*/ 	.word	0x00000000


	//----- nvinfo : EIATTR_REGCOUNT
	.align		4
.L_15:
        /*0060*/ 	.byte	0x04, 0x2f
        /*0062*/ 	.short	(.L_17 - .L_16)
	.align		4
.L_16:
        /*0064*/ 	.word	index@(default_function_kernel_2)
        /*0068*/ 	.word	0x00000040


	//----- nvinfo : EIATTR_FRAME_SIZE
	.align		4
.L_17:
        /*006c*/ 	.byte	0x04, 0x11
        /*006e*/ 	.short	(.L_19 - .L_18)
	.align		4
.L_18:
        /*0070*/ 	.word	index@(default_function_kernel_2)
        /*0074*/ 	.word	0x00000080


	//----- nvinfo : EIATTR_MIN_STACK_SIZE
	.align		4
.L_19:
        /*0078*/ 	.byte	0x04, 0x12
        /*007a*/ 	.short	(.L_21 - .L_20)
	.align		4
.L_20:
        /*007c*/ 	.word	index@(default_function_kernel_2)
        /*0080*/ 	.word	0x00000080


	//----- nvinfo : EIATTR_MIN_STACK_SIZE
	.align		4
.L_21:
        /*0084*/ 	.byte	0x04, 0x12
        /*0086*/ 	.short	(.L_23 - .L_22)
	.align		4
.L_22:
        /*0088*/ 	.word	index@(default_function_kernel)
        /*008c*/ 	.word	0x00000000


	//----- nvinfo : EIATTR_MIN_STACK_SIZE
	.align		4
.L_23:
        /*0090*/ 	.byte	0x04, 0x12
        /*0092*/ 	.short	(.L_25 - .L_24)
	.align		4
.L_24:
        /*0094*/ 	.word	index@(default_function_kernel_1)
        /*0098*/ 	.word	0x00000000


	//----- nvinfo : EIATTR_MIN_STACK_SIZE
	.align		4
.L_25:
        /*009c*/ 	.byte	0x04, 0x12
        /*009e*/ 	.short	(.L_27 - .L_26)
	.align		4
.L_26:
        /*00a0*/ 	.word	index@(default_function_kernel_3)
        /*00a4*/ 	.word	0x00000000


	//----- nvinfo : EIATTR_MIN_STACK_SIZE
	.align		4
.L_27:
        /*00a8*/ 	.byte	0x04, 0x12
        /*00aa*/ 	.short	(.L_29 - .L_28)
	.align		4
.L_28:
        /*00ac*/ 	.word	index@(default_function_kernel_4)
        /*00b0*/ 	.word	0x00000000
.L_29:


//--------------------- .nv.compat                --------------------------
	.section	.nv.compat,"",@"SHT_CUDA_COMPAT_INFO"
	.align	4
        /*0000*/ 	.byte	0x02, 0x09, 0x00, 0x00, 0x02, 0x02, 0x01, 0x00, 0x02, 0x05, 0x05, 0x00, 0x03, 0x07, 0x01, 0x01
        /*0010*/ 	.byte	0x02, 0x03, 0x00, 0x00, 0x02, 0x06, 0x01, 0x00, 0x04, 0x0b, 0x08, 0x00, 0x01, 0x00, 0x00, 0x00
        /*0020*/ 	.byte	0x00, 0x00, 0x00, 0x00


//--------------------- .nv.info.default_function_kernel_2 --------------------------
	.section	.nv.info.default_function_kernel_2,"",@"SHT_CUDA_INFO"
	.sectionflags	@""
	.align	4


	//----- nvinfo : EIATTR_CUDA_API_VERSION
	.align		4
        /*0000*/ 	.byte	0x04, 0x37
        /*0002*/ 	.short	(.L_31 - .L_30)
.L_30:
        /*0004*/ 	.word	0x00000082


	//----- nvinfo : EIATTR_KPARAM_INFO
	.align		4
.L_31:
        /*0008*/ 	.byte	0x04, 0x17
        /*000a*/ 	.short	(.L_33 - .L_32)
.L_32:
        /*000c*/ 	.word	0x00000000
        /*0010*/ 	.short	0x0001
        /*0012*/ 	.short	0x0008
        /*0014*/ 	.byte	0x00, 0xf5, 0x21, 0x00


	//----- nvinfo : EIATTR_KPARAM_INFO
	.align		4
.L_33:
        /*0018*/ 	.byte	0x04, 0x17
        /*001a*/ 	.short	(.L_35 - .L_34)
.L_34:
        /*001c*/ 	.word	0x00000000
        /*0020*/ 	.short	0x0000
        /*0022*/ 	.short	0x0000
        /*0024*/ 	.byte	0x00, 0xf5, 0x21, 0x00


	//----- nvinfo : EIATTR_SPARSE_MMA_MASK
	.align		4
.L_35:
        /*0028*/ 	.byte	0x03, 0x50
        /*002a*/ 	.short	0x0000


	//----- nvinfo : EIATTR_MAXREG_COUNT
	.align		4
        /*002c*/ 	.byte	0x03, 0x1b
        /*002e*/ 	.short	0x00ff


	//----- nvinfo : EIATTR_MERCURY_ISA_VERSION
	.align		4
        /*0030*/ 	.byte	0x03, 0x5f
        /*0032*/ 	.short	0x0101


	//----- nvinfo : EIATTR_VRC_CTA_INIT_COUNT
	.align		4
        /*0034*/ 	.byte	0x02, 0x4a
	.zero		1
	.zero		1


	//----- nvinfo : EIATTR_EXIT_INSTR_OFFSETS
	.align		4
        /*0038*/ 	.byte	0x04, 0x1c
        /*003a*/ 	.short	(.L_37 - .L_36)


	//   ....[0]....
.L_36:
        /*003c*/ 	.word	0x000013b0


	//----- nvinfo : EIATTR_MAX_THREADS
	.align		4
.L_37:
        /*0040*/ 	.byte	0x04, 0x05
        /*0042*/ 	.short	(.L_39 - .L_38)
.L_38:
        /*0044*/ 	.word	0x00000012
        /*0048*/ 	.word	0x00000001
        /*004c*/ 	.word	0x00000001


	//----- nvinfo : EIATTR_CBANK_PARAM_SIZE
	.align		4
.L_39:
        /*0050*/ 	.byte	0x03, 0x19
        /*0052*/ 	.short	0x0010


	//----- nvinfo : EIATTR_PARAM_CBANK
	.align		4
        /*0054*/ 	.byte	0x04, 0x0a
        /*0056*/ 	.short	(.L_41 - .L_40)
	.align		4
.L_40:
        /*0058*/ 	.word	index@(.nv.constant0.default_function_kernel_2)
        /*005c*/ 	.short	0x0380
        /*005e*/ 	.short	0x0010


	//----- nvinfo : EIATTR_SW_WAR
	.align		4
.L_41:
        /*0060*/ 	.byte	0x04, 0x36
        /*0062*/ 	.short	(.L_43 - .L_42)
.L_42:
        /*0064*/ 	.word	0x00000008
.L_43:


//--------------------- .nv.info.default_function_kernel --------------------------
	.section	.nv.info.default_function_kernel,"",@"SHT_CUDA_INFO"
	.sectionflags	@""
	.align	4


	//----- nvinfo : EIATTR_CUDA_API_VERSION
	.align		4
        /*0000*/ 	.byte	0x04, 0x37
        /*0002*/ 	.short	(.L_45 - .L_44)
.L_44:
        /*0004*/ 	.word	0x00000082


	//----- nvinfo : EIATTR_KPARAM_INFO
	.align		4
.L_45:
        /*0008*/ 	.byte	0x04, 0x17
        /*000a*/ 	.short	(.L_47 - .L_46)
.L_46:
        /*000c*/ 	.word	0x00000000
        /*0010*/ 	.short	0x0001
        /*0012*/ 	.short	0x0008
        /*0014*/ 	.byte	0x00, 0xf5, 0x21, 0x00


	//----- nvinfo : EIATTR_KPARAM_INFO
	.align		4
.L_47:
        /*0018*/ 	.byte	0x04, 0x17
        /*001a*/ 	.short	(.L_49 - .L_48)
.L_48:
        /*001c*/ 	.word	0x00000000
        /*0020*/ 	.short	0x0000
        /*0022*/ 	.short	0x0000
        /*0024*/ 	.byte	0x00, 0xf5, 0x21, 0x00


	//----- nvinfo : EIATTR_SPARSE_MMA_MASK
	.align		4
.L_49:
        /*0028*/ 	.byte	0x03, 0x50
        /*002a*/ 	.short	0x0000


	//----- nvinfo : EIATTR_MAXREG_COUNT
	.align		4
        /*002c*/ 	.byte	0x03, 0x1b
        /*002e*/ 	.short	0x00ff


	//----- nvinfo : EIATTR_MERCURY_ISA_VERSION
	.align		4
        /*0030*/ 	.byte	0x03, 0x5f
        /*0032*/ 	.short	0x0101


	//----- nvinfo : EIATTR_VRC_CTA_INIT_COUNT
	.align		4
        /*0034*/ 	.byte	0x02, 0x4a
	.zero		1
	.zero		1


	//----- nvinfo : EIATTR_EXIT_INSTR_OFFSETS
	.align		4
        /*0038*/ 	.byte	0x04, 0x1c
        /*003a*/ 	.short	(.L_51 - .L_50)


	//   ....[0]....
.L_50:
        /*003c*/ 	.word	0x00000350


	//----- nvinfo : EIATTR_MAX_THREADS
	.align		4
.L_51:
        /*0040*/ 	.byte	0x04, 0x05
        /*0042*/ 	.short	(.L_53 - .L_52)
.L_52:
        /*0044*/ 	.word	0x00000020
        /*0048*/ 	.word	0x00000001
        /*004c*/ 	.word	0x00000001


	//----- nvinfo : EIATTR_CBANK_PARAM_SIZE
	.align		4
.L_53:
        /*0050*/ 	.byte	0x03, 0x19
        /*0052*/ 	.short	0x0010


	//----- nvinfo : EIATTR_PARAM_CBANK
	.align		4
        /*0054*/ 	.byte	0x04, 0x0a
        /*0056*/ 	.short	(.L_55 - .L_54)
	.align		4
.L_54:
        /*0058*/ 	.word	index@(.nv.constant0.default_function_kernel)
        /*005c*/ 	.short	0x0380
        /*005e*/ 	.short	0x0010


	//----- nvinfo : EIATTR_SW_WAR
	.align		4
.L_55:
        /*0060*/ 	.byte	0x04, 0x36
        /*0062*/ 	.short	(.L_57 - .L_56)
.L_56:
        /*0064*/ 	.word	0x00000008
.L_57:


//--------------------- .nv.info.default_function_kernel_1 --------------------------
	.section	.nv.info.default_function_kernel_1,"",@"SHT_CUDA_INFO"
	.sectionflags	@""
	.align	4


	//----- nvinfo : EIATTR_CUDA_API_VERSION
	.align		4
        /*0000*/ 	.byte	0x04, 0x37
        /*0002*/ 	.short	(.L_59 - .L_58)
.L_58:
        /*0004*/ 	.word	0x00000082


	//----- nvinfo : EIATTR_KPARAM_INFO
	.align		4
.L_59:
        /*0008*/ 	.byte	0x04, 0x17
        /*000a*/ 	.short	(.L_61 - .L_60)
.L_60:
        /*000c*/ 	.word	0x00000000
        /*0010*/ 	.short	0x0001
        /*0012*/ 	.short	0x0008
        /*0014*/ 	.byte	0x00, 0xf5, 0x21, 0x00


	//----- nvinfo : EIATTR_KPARAM_INFO
	.align		4
.L_61:
        /*0018*/ 	.byte	0x04, 0x17
        /*001a*/ 	.short	(.L_63 - .L_62)
.L_62:
        /*001c*/ 	.word	0x00000000
        /*0020*/ 	.short	0x0000
        /*0022*/ 	.short	0x0000
        /*0024*/ 	.byte	0x00, 0xf5, 0x21, 0x00


	//----- nvinfo : EIATTR_SPARSE_MMA_MASK
	.align		4
.L_63:
        /*0028*/ 	.byte	0x03, 0x50
        /*002a*/ 	.short	0x0000


	//----- nvinfo : EIATTR_MAXREG_COUNT
	.align		4
        /*002c*/ 	.byte	0x03, 0x1b
        /*002e*/ 	.short	0x00ff


	//----- nvinfo : EIATTR_MERCURY_ISA_VERSION
	.align		4
        /*0030*/ 	.byte	0x03, 0x5f
        /*0032*/ 	.short	0x0101


	//----- nvinfo : EIATTR_VRC_CTA_INIT_COUNT
	.align		4
        /*0034*/ 	.byte	0x02, 0x4a
	.zero		1
	.zero		1


	//----- nvinfo : EIATTR_EXIT_INSTR_OFFSETS
	.align		4
        /*0038*/ 	.byte	0x04, 0x1c
        /*003a*/ 	.short	(.L_65 - .L_64)


	//   ....[0]....
.L_64:
        /*003c*/ 	.word	0x00000360


	//----- nvinfo : EIATTR_MAX_THREADS
	.align		4
.L_65:
        /*0040*/ 	.byte	0x04, 0x05
        /*0042*/ 	.short	(.L_67 - .L_66)
.L_66:
        /*0044*/ 	.word	0x00000020
        /*0048*/ 	.word	0x00000001
        /*004c*/ 	.word	0x00000001


	//----- nvinfo : EIATTR_CBANK_PARAM_SIZE
	.align		4
.L_67:
        /*0050*/ 	.byte	0x03, 0x19
        /*0052*/ 	.short	0x0010


	//----- nvinfo : EIATTR_PARAM_CBANK
	.align		4
        /*0054*/ 	.byte	0x04, 0x0a
        /*0056*/ 	.short	(.L_69 - .L_68)
	.align		4
.L_68:
        /*0058*/ 	.word	index@(.nv.constant0.default_function_kernel_1)
        /*005c*/ 	.short	0x0380
        /*005e*/ 	.short	0x0010


	//----- nvinfo : EIATTR_SW_WAR
	.align		4
.L_69:
        /*0060*/ 	.byte	0x04, 0x36
        /*0062*/ 	.short	(.L_71 - .L_70)
.L_70:
        /*0064*/ 	.word	0x00000008
.L_71:


//--------------------- .nv.info.default_function_kernel_3 --------------------------
	.section	.nv.info.default_function_kernel_3,"",@"SHT_CUDA_INFO"
	.sectionflags	@""
	.align	4


	//----- nvinfo : EIATTR_CUDA_API_VERSION
	.align		4
        /*0000*/ 	.byte	0x04, 0x37
        /*0002*/ 	.short	(.L_73 - .L_72)
.L_72:
        /*0004*/ 	.word	0x00000082


	//----- nvinfo : EIATTR_KPARAM_INFO
	.align		4
.L_73:
        /*0008*/ 	.byte	0x04, 0x17
        /*000a*/ 	.short	(.L_75 - .L_74)
.L_74:
        /*000c*/ 	.word	0x00000000
        /*0010*/ 	.short	0x0002
        /*0012*/ 	.short	0x0010
        /*0014*/ 	.byte	0x00, 0xf5, 0x21, 0x00


	//----- nvinfo : EIATTR_KPARAM_INFO
	.align		4
.L_75:
        /*0018*/ 	.byte	0x04, 0x17
        /*001a*/ 	.short	(.L_77 - .L_76)
.L_76:
        /*001c*/ 	.word	0x00000000
        /*0020*/ 	.short	0x0001
        /*0022*/ 	.short	0x0008
        /*0024*/ 	.byte	0x00, 0xf5, 0x21, 0x00


	//----- nvinfo : EIATTR_KPARAM_INFO
	.align		4
.L_77:
        /*0028*/ 	.byte	0x04, 0x17
        /*002a*/ 	.short	(.L_79 - .L_78)
.L_78:
        /*002c*/ 	.word	0x00000000
        /*0030*/ 	.short	0x0000
        /*0032*/ 	.short	0x0000
        /*0034*/ 	.byte	0x00, 0xf5, 0x21, 0x00


	//----- nvinfo : EIATTR_SPARSE_MMA_MASK
	.align		4
.L_79:
        /*0038*/ 	.byte	0x03, 0x50
        /*003a*/ 	.short	0x0000


	//----- nvinfo : EIATTR_MAXREG_COUNT
	.align		4
        /*003c*/ 	.byte	0x03, 0x1b
        /*003e*/ 	.short	0x00ff


	//----- nvinfo : EIATTR_MERCURY_ISA_VERSION
	.align		4
        /*0040*/ 	.byte	0x03, 0x5f
        /*0042*/ 	.short	0x0101


	//----- nvinfo : EIATTR_VRC_CTA_INIT_COUNT
	.align		4
        /*0044*/ 	.byte	0x02, 0x4a
	.zero		1
	.zero		1


	//----- nvinfo : EIATTR_EXIT_INSTR_OFFSETS
	.align		4
        /*0048*/ 	.byte	0x04, 0x1c
        /*004a*/ 	.short	(.L_81 - .L_80)


	//   ....[0]....
.L_80:
        /*004c*/ 	.word	0x000004e0


	//----- nvinfo : EIATTR_CBANK_PARAM_SIZE
	.align		4
.L_81:
        /*0050*/ 	.byte	0x03, 0x19
        /*0052*/ 	.short	0x0018


	//----- nvinfo : EIATTR_PARAM_CBANK
	.align		4
        /*0054*/ 	.byte	0x04, 0x0a
        /*0056*/ 	.short	(.L_83 - .L_82)
	.align		4
.L_82:
        /*0058*/ 	.word	index@(.nv.constant0.default_function_kernel_3)
        /*005c*/ 	.short	0x0380
        /*005e*/ 	.short	0x0018


	//----- nvinfo : EIATTR_SW_WAR
	.align		4
.L_83:
        /*0060*/ 	.byte	0x04, 0x36
        /*0062*/ 	.short	(.L_85 - .L_84)
.L_84:
        /*0064*/ 	.word	0x00000008
.L_85:


//--------------------- .nv.info.default_function_kernel_4 --------------------------
	.section	.nv.info.default_function_kernel_4,"",@"SHT_CUDA_INFO"
	.sectionflags	@""
	.align	4


	//----- nvinfo : EIATTR_CUDA_API_VERSION
	.align		4
        /*0000*/ 	.byte	0x04, 0x37
        /*0002*/ 	.short	(.L_87 - .L_86)
.L_86:
        /*0004*/ 	.word	0x00000082


	//----- nvinfo : EIATTR_KPARAM_INFO
	.align		4
.L_87:
        /*0008*/ 	.byte	0x04, 0x17
        /*000a*/ 	.short	(.L_89 - .L_88)
.L_88:
        /*000c*/ 	.word	0x00000000
        /*0010*/ 	.short	0x0002
        /*0012*/ 	.short	0x0010
        /*0014*/ 	.byte	0x00, 0xf5, 0x21, 0x00


	//----- nvinfo : EIATTR_KPARAM_INFO
	.align		4
.L_89:
        /*0018*/ 	.byte	0x04, 0x17
        /*001a*/ 	.short	(.L_91 - .L_90)
.L_90:
        /*001c*/ 	.word	0x00000000
        /*0020*/ 	.short	0x0001
        /*0022*/ 	.short	0x0008
        /*0024*/ 	.byte	0x00, 0xf5, 0x21, 0x00


	//----- nvinfo : EIATTR_KPARAM_INFO
	.align		4
.L_91:
        /*0028*/ 	.byte	0x04, 0x17
        /*002a*/ 	.short	(.L_93 - .L_92)
.L_92:
        /*002c*/ 	.word	0x00000000
        /*0030*/ 	.short	0x0000
        /*0032*/ 	.short	0x0000
        /*0034*/ 	.byte	0x00, 0xf5, 0x21, 0x00


	//----- nvinfo : EIATTR_SPARSE_MMA_MASK
	.align		4
.L_93:
        /*0038*/ 	.byte	0x03, 0x50
        /*003a*/ 	.short	0x0000


	//----- nvinfo : EIATTR_MAXREG_COUNT
	.align		4
        /*003c*/ 	.byte	0x03, 0x1b
        /*003e*/ 	.short	0x00ff


	//----- nvinfo : EIATTR_MERCURY_ISA_VERSION
	.align		4
        /*0040*/ 	.byte	0x03, 0x5f
        /*0042*/ 	.short	0x0101


	//----- nvinfo : EIATTR_VRC_CTA_INIT_COUNT
	.align		4
        /*0044*/ 	.byte	0x02, 0x4a
	.zero		1
	.zero		1


	//----- nvinfo : EIATTR_EXIT_INSTR_OFFSETS
	.align		4
        /*0048*/ 	.byte	0x04, 0x1c
        /*004a*/ 	.short	(.L_95 - .L_94)


	//   ....[0]....
.L_94:
        /*004c*/ 	.word	0x00000700


	//----- nvinfo : EIATTR_MAX_THREADS
	.align		4
.L_95:
        /*0050*/ 	.byte	0x04, 0x05
        /*0052*/ 	.short	(.L_97 - .L_96)
.L_96:
        /*0054*/ 	.word	0x00000020
        /*0058*/ 	.word	0x00000001
        /*005c*/ 	.word	0x00000001


	//----- nvinfo : EIATTR_CRS_STACK_SIZE
	.align		4
.L_97:
        /*0060*/ 	.byte	0x04, 0x1e
        /*0062*/ 	.short	(.L_99 - .L_98)
.L_98:
        /*0064*/ 	.word	0x00000000


	//----- nvinfo : EIATTR_CBANK_PARAM_SIZE
	.align		4
.L_99:
        /*0068*/ 	.byte	0x03, 0x19
        /*006a*/ 	.short	0x0018


	//----- nvinfo : EIATTR_PARAM_CBANK
	.align		4
        /*006c*/ 	.byte	0x04, 0x0a
        /*006e*/ 	.short	(.L_101 - .L_100)
	.align		4
.L_100:
        /*0070*/ 	.word	index@(.nv.constant0.default_function_kernel_4)
        /*0074*/ 	.short	0x0380
        /*0076*/ 	.short	0x0018


	//----- nvinfo : EIATTR_SW_WAR
	.align		4
.L_101:
        /*0078*/ 	.byte	0x04, 0x36
        /*007a*/ 	.short	(.L_103 - .L_102)
.L_102:
        /*007c*/ 	.word	0x00000008
.L_103:


//--------------------- .nv.callgraph             --------------------------
	.section	.nv.callgraph,"",@"SHT_CUDA_CALLGRAPH"
	.align	4
	.sectionentsize	8
	.align		4
        /*0000*/ 	.word	0x00000000
	.align		4
        /*0004*/ 	.word	0xffffffff
	.align		4
        /*0008*/ 	.word	0x00000000
	.align		4
        /*000c*/ 	.word	0xfffffffe
	.align		4
        /*0010*/ 	.word	0x00000000
	.align		4
        /*0014*/ 	.word	0xfffffffd
	.align		4
        /*0018*/ 	.word	0x00000000
	.align		4
        /*001c*/ 	.word	0xfffffffc


//--------------------- .text.default_function_kernel_2 --------------------------
	.section	.text.default_function_kernel_2,"ax",@progbits
	.align	128
        .global         default_function_kernel_2
        .type           default_function_kernel_2,@function
        .size           default_function_kernel_2,(.L_x_20 - default_function_kernel_2)
        .other          default_function_kernel_2,@"STO_CUDA_ENTRY STV_DEFAULT"
default_function_kernel_2:
.text.default_function_kernel_2:
[----:B------:R-:W0:Y:S01]  /*0000*/  LDC R1, c[0x0][0x37c] ;  /* 0x0000df00ff017b82 */ /* 0x000e220000000800 */
[----:B------:R-:W1:Y:S01]  /*0010*/  S2R R2, SR_TID.X ;  /* 0x0000000000027919 */ /* 0x000e620000002100 */
[----:B0-----:R-:W-:Y:S01]  /*0020*/  IADD3 R1, PT, PT, R1, -0x80, RZ ;  /* 0xffffff8001017810 */ /* 0x001fe20007ffe0ff */
[----:B------:R-:W0:Y:S01]  /*0030*/  LDCU.64 UR6, c[0x0][0x388] ;  /* 0x00007100ff0677ac */ /* 0x000e220008000a00 */
[----:B------:R-:W-:-:S03]  /*0040*/  HFMA2 R3, -RZ, RZ, 0, 0 ;  /* 0x00000000ff037431 */ /* 0x000fc600000001ff */
[----:B------:R2:W-:Y:S01]  /*0050*/  STL.128 [R1], RZ ;  /* 0x000000ff01007387 */ /* 0x0005e20000100c00 */
[----:B------:R-:W3:Y:S03]  /*0060*/  LDCU.64 UR8, c[0x0][0x358] ;  /* 0x00006b00ff0877ac */ /* 0x000ee60008000a00 */
[----:B------:R2:W-:Y:S04]  /*0070*/  STL.128 [R1+0x10], RZ ;  /* 0x000010ff01007387 */ /* 0x0005e80000100c00 */
[----:B------:R2:W-:Y:S04]  /*0080*/  STL.128 [R1+0x20], RZ ;  /* 0x000020ff01007387 */ /* 0x0005e80000100c00 */
[----:B------:R2:W-:Y:S01]  /*0090*/  STL.128 [R1+0x30], RZ ;  /* 0x000030ff01007387 */ /* 0x0005e20000100c00 */
[----:B0-----:R-:W-:-:S03]  /*00a0*/  UIADD3 UR5, UP0, UPT, UR6, 0x8, URZ ;  /* 0x0000000806057890 */ /* 0x001fc6000ff1e0ff */
[----:B------:R2:W-:Y:S01]  /*00b0*/  STL.128 [R1+0x40], RZ ;  /* 0x000040ff01007387 */ /* 0x0005e20000100c00 */
[----:B------:R-:W-:-:S03]  /*00c0*/  UIADD3.X UR6, UPT, UPT, URZ, UR7, URZ, UP0, !UPT ;  /* 0x00000007ff067290 */ /* 0x000fc600087fe4ff */
[----:B------:R2:W-:Y:S01]  /*00d0*/  STL.128 [R1+0x50], RZ ;  /* 0x000050ff01007387 */ /* 0x0005e20000100c00 */
[----:B------:R-:W-:-:S03]  /*00e0*/  UPLOP3.LUT UP0, UPT, UPT, UPT, UPT, 0x80, 0x8 ;  /* 0x000000000008789c */ /* 0x000fc60003f0f070 */
[----:B------:R2:W-:Y:S01]  /*00f0*/  STL.128 [R1+0x60], RZ ;  /* 0x000060ff01007387 */ /* 0x0005e20000100c00 */
[----:B-1----:R-:W-:-:S03]  /*0100*/  SHF.L.U32 R0, R2, 0x5, RZ ;  /* 0x0000000502007819 */ /* 0x002fc600000006ff */
[----:B------:R2:W-:Y:S01]  /*0110*/  STL.128 [R1+0x70], RZ ;  /* 0x000070ff01007387 */ /* 0x0005e20000100c00 */
[----:B---3--:R-:W-:-:S07]  /*0120*/  LOP3.LUT R2, R2, 0x1e, RZ, 0xc0, !PT ;  /* 0x0000001e02027812 */ /* 0x008fce00078ec0ff */
.L_x_1:
[----:B0-----:R-:W0:Y:S01]  /*0130*/  LDC.64 R8, c[0x0][0x388] ;  /* 0x0000e200ff087b82 */ /* 0x001e220000000a00 */
[----:B------:R-:W-:-:S04]  /*0140*/  IADD3 R4, PT, PT, R2, R3, RZ ;  /* 0x0000000302047210 */ /* 0x000fc80007ffe0ff */
[----:B------:R-:W-:-:S05]  /*0150*/  SHF.L.U32 R5, R4, 0x5, RZ ;  /* 0x0000000504057819 */ /* 0x000fca00000006ff */
[----:B0-----:R-:W-:-:S05]  /*0160*/  IMAD.WIDE.U32 R8, R5, 0x4, R8 ;  /* 0x0000000405087825 */ /* 0x001fca00078e0008 */
[----:B------:R0:W5:Y:S04]  /*0170*/  LDG.E.CONSTANT R5, desc[UR8][R8.64] ;  /* 0x0000000808057981 */ /* 0x000168000c1e9900 */
        /* <DEDUP_REMOVED lines=30> */
[----:B------:R0:W5:Y:S01]  /*0360*/  LDG.E.CONSTANT R46, desc[UR8][R8.64+0x7c] ;  /* 0x00007c08082e7981 */ /* 0x000162000c1e9900 */
[----:B------:R-:W-:Y:S01]  /*0370*/  MOV R6, UR5 ;  /* 0x0000000500067c02 */ /* 0x000fe20008000f00 */
[----:B------:R-:W-:Y:S01]  /*0380*/  UPLOP3.LUT UP1, UPT, UPT, UPT, UP0, 0x80, 0x8 ;  /* 0x000000000008789c */ /* 0x000fe20003f2f000 */
[----:B------:R-:W-:Y:S01]  /*0390*/  MOV R7, UR6 ;  /* 0x0000000600077c02 */ /* 0x000fe20008000f00 */
[----:B------:R-:W-:Y:S01]  /*03a0*/  UMOV UR4, URZ ;  /* 0x000000ff00047c82 */ /* 0x000fe20008000000 */
[----:B------:R-:W-:-:S02]  /*03b0*/  LEA R3, R3, R0, 0x2 ;  /* 0x0000000003037211 */ /* 0x000fc400078e10ff */
[----:B------:R-:W-:-:S03]  /*03c0*/  MOV R4, RZ ;  /* 0x000000ff00047202 */ /* 0x000fc60000000f00 */
[----:B------:R-:W-:Y:S01]  /*03d0*/  IMAD.WIDE.U32 R6, R3, 0x4, R6 ;  /* 0x0000000403067825 */ /* 0x000fe200078e0006 */
[----:B0-----:R-:W-:-:S07]  /*03e0*/  MOV R3, RZ ;  /* 0x000000ff00037202 */ /* 0x001fce0000000f00 */
.L_x_0:
[----:B0-----:R-:W-:-:S04]  /*03f0*/  IADD3 R8, P0, PT, R6, R4, RZ ;  /* 0x0000000406087210 */ /* 0x001fc80007f1e0ff */
[----:B------:R-:W-:-:S05]  /*0400*/  IADD3.X R9, PT, PT, R7, R3, RZ, P0, !PT ;  /* 0x0000000307097210 */ /* 0x000fca00007fe4ff */
[----:B------:R-:W3:Y:S04]  /*0410*/  LDG.E.CONSTANT R10, desc[UR8][R8.64+-0x8] ;  /* 0xfffff808080a7981 */ /* 0x000ee8000c1e9900 */
[----:B------:R-:W4:Y:S04]  /*0420*/  LDG.E.CONSTANT R15, desc[UR8][R8.64+-0x4] ;  /* 0xfffffc08080f7981 */ /* 0x000f28000c1e9900 */
[----:B------:R-:W2:Y:S04]  /*0430*/  LDG.E.CONSTANT R48, desc[UR8][R8.64] ;  /* 0x0000000808307981 */ /* 0x000ea8000c1e9900 */
[----:B------:R0:W2:Y:S01]  /*0440*/  LDG.E.CONSTANT R52, desc[UR8][R8.64+0x4] ;  /* 0x0000040808347981 */ /* 0x0000a2000c1e9900 */
[----:B------:R-:W-:Y:S01]  /*0450*/  MOV R49, 0x3e800000 ;  /* 0x3e80000000317802 */ /* 0x000fe20000000f00 */
[C---:B---3--:R-:W-:Y:S01]  /*0460*/  FFMA R11, R10.reuse, R10, -1 ;  /* 0xbf8000000a0b7423 */ /* 0x048fe2000000000a */
[----:B------:R-:W-:-:S03]  /*0470*/  FADD R10, R10, -1 ;  /* 0xbf8000000a0a7421 */ /* 0x000fc60000000000 */
[----:B------:R-:W1:Y:S01]  /*0480*/  MUFU.RSQ R12, R11 ;  /* 0x0000000b000c7308 */ /* 0x000e620000001400 */
[----:B----4-:R-:W-:Y:S01]  /*0490*/  FFMA R47, R15, R15, -1 ;  /* 0xbf8000000f2f7423 */ /* 0x010fe2000000000f */
[----:B------:R-:W-:Y:S01]  /*04a0*/  FSETP.NEU.AND P0, PT, R11, RZ, PT ;  /* 0x000000ff0b00720b */ /* 0x000fe20003f0d000 */
[----:B------:R-:W-:Y:S01]  /*04b0*/  FADD R15, R15, -1 ;  /* 0xbf8000000f0f7421 */ /* 0x000fe20000000000 */
[----:B------:R-:W-:-:S04]  /*04c0*/  ISETP.GT.U32.AND P6, PT, R10, 0x4b000000, PT ;  /* 0x4b0000000a00780c */ /* 0x000fc80003fc4070 */
[----:B------:R-:W3:Y:S01]  /*04d0*/  MUFU.RSQ R50, R47 ;  /* 0x0000002f00327308 */ /* 0x000ee20000001400 */
[----:B------:R-:W-:Y:S01]  /*04e0*/  ISETP.GT.U32.AND P2, PT, R15, 0x4b000000, PT ;  /* 0x4b0000000f00780c */ /* 0x000fe20003f44070 */
[----:B-1----:R-:W-:Y:S01]  /*04f0*/  FMUL R14, R11, R12 ;  /* 0x0000000c0b0e7220 */ /* 0x002fe20000400000 */
[----:B------:R-:W-:-:S03]  /*0500*/  FMUL R13, R12, 0.5 ;  /* 0x3f0000000c0d7820 */ /* 0x000fc60000400000 */
[----:B------:R-:W-:-:S04]  /*0510*/  FFMA R12, -R14, R14, R11 ;  /* 0x0000000e0e0c7223 */ /* 0x000fc8000000010b */
[----:B------:R-:W-:Y:S01]  /*0520*/  FFMA R12, R13, R12, R14 ;  /* 0x0000000c0d0c7223 */ /* 0x000fe2000000000e */
[----:B---3--:R-:W-:Y:S01]  /*0530*/  FMUL R54, R47, R50 ;  /* 0x000000322f367220 */ /* 0x008fe20000400000 */
[----:B0-----:R-:W-:-:S03]  /*0540*/  FMUL R9, R50, 0.5 ;  /* 0x3f00000032097820 */ /* 0x001fc60000400000 */
[----:B------:R-:W-:Y:S01]  /*0550*/  FFMA R8, -R54, R54, R47 ;  /* 0x0000003636087223 */ /* 0x000fe2000000012f */
[----:B------:R-:W-:Y:S02]  /*0560*/  FSEL R12, R12, RZ, P0 ;  /* 0x000000ff0c0c7208 */ /* 0x000fe40000000000 */
[----:B------:R-:W-:Y:S01]  /*0570*/  FSETP.NEU.AND P0, PT, R47, RZ, PT ;  /* 0x000000ff2f00720b */ /* 0x000fe20003f0d000 */
[----:B------:R-:W-:Y:S01]  /*0580*/  FFMA R8, R9, R8, R54 ;  /* 0x0000000809087223 */ /* 0x000fe20000000036 */
[----:B------:R-:W-:Y:S02]  /*0590*/  FSEL R55, R12, -1.0000001192092895508, !P6 ;  /* 0xbf8000010c377808 */ /* 0x000fe40007000000 */
[----:B------:R-:W-:Y:S02]  /*05a0*/  IADD3 R47, PT, PT, R1, R4, RZ ;  /* 0x00000004012f7210 */ /* 0x000fe40007ffe0ff */
[----:B------:R-:W-:Y:S01]  /*05b0*/  FSEL R8, R8, RZ, P0 ;  /* 0x000000ff08087208 */ /* 0x000fe20000000000 */
[----:B------:R-:W-:-:S03]  /*05c0*/  FADD R55, R10, R55 ;  /* 0x000000370a377221 */ /* 0x000fc60000000000 */
[----:B------:R-:W-:Y:S01]  /*05d0*/  FSEL R8, R8, -1.0000001192092895508, !P2 ;  /* 0xbf80000108087808 */ /* 0x000fe20005000000 */
[----:B------:R-:W-:-:S04]  /*05e0*/  FADD.RZ R12, R55, 1 ;  /* 0x3f800000370c7421 */ /* 0x000fc8000000c000 */
[----:B------:R-:W-:Y:S01]  /*05f0*/  FADD R51, R15, R8 ;  /* 0x000000080f337221 */ /* 0x000fe20000000000 */
[----:B------:R-:W-:Y:S01]  /*0600*/  IADD3 R54, PT, PT, R12, -0x3f400000, RZ ;  /* 0xc0c000000c367810 */ /* 0x000fe20007ffe0ff */
[----:B------:R-:W3:Y:S02]  /*0610*/  LDL.128 R8, [R47] ;  /* 0x000000002f087983 */ /* 0x000ee40000100c00 */
[----:B------:R-:W-:Y:S02]  /*0620*/  FADD.RZ R50, R51, 1 ;  /* 0x3f80000033327421 */ /* 0x000fe4000000c000 */
[----:B------:R-:W4:Y:S01]  /*0630*/  LDL.128 R12, [R47+0x10] ;  /* 0x000010002f0c7983 */ /* 0x000f220000100c00 */
[----:B------:R-:W-:Y:S01]  /*0640*/  LOP3.LUT R54, R54, 0xff800000, RZ, 0xc0, !PT ;  /* 0xff80000036367812 */ /* 0x000fe200078ec0ff */
[----:B------:R-:W-:Y:S01]  /*0650*/  UIADD3 UR4, UPT, UPT, UR4, 0x1, URZ ;  /* 0x0000000104047890 */ /* 0x000fe2000fffe0ff */
[----:B------:R-:W-:Y:S02]  /*0660*/  IADD3 R56, PT, PT, R50, -0x3f400000, RZ ;  /* 0xc0c0000032387810 */ /* 0x000fe40007ffe0ff */
[----:B------:R-:W-:Y:S01]  /*0670*/  IADD3 R50, PT, PT, -R54, 0x40800000, RZ ;  /* 0x4080000036327810 */ /* 0x000fe20007ffe1ff */
[----:B------:R-:W-:Y:S01]  /*0680*/  UISETP.NE.AND UP0, UPT, UR4, 0x4, UPT ;  /* 0x000000040400788c */ /* 0x000fe2000bf05270 */
[----:B------:R-:W-:-:S02]  /*0690*/  IADD3 R53, PT, PT, R55, -R54, RZ ;  /* 0x8000003637357210 */ /* 0x000fc40007ffe0ff */
[----:B------:R-:W-:Y:S01]  /*06a0*/  LOP3.LUT R56, R56, 0xff800000, RZ, 0xc0, !PT ;  /* 0xff80000038387812 */ /* 0x000fe200078ec0ff */
[-C--:B------:R-:W-:Y:S01]  /*06b0*/  FFMA R50, R50, R49.reuse, -1 ;  /* 0xbf80000032327423 */ /* 0x080fe20000000031 */
[----:B------:R-:W-:Y:S02]  /*06c0*/  I2FP.F32.S32 R54, R54 ;  /* 0x0000003600367245 */ /* 0x000fe40000201400 */
[----:B------:R-:W-:Y:S01]  /*06d0*/  IADD3 R58, PT, PT, -R56, 0x40800000, RZ ;  /* 0x40800000383a7810 */ /* 0x000fe20007ffe1ff */
[----:B------:R-:W-:Y:S01]  /*06e0*/  FADD R53, R53, R50 ;  /* 0x0000003235357221 */ /* 0x000fe20000000000 */
[----:B------:R-:W-:Y:S01]  /*06f0*/  HFMA2 R50, -RZ, RZ, 1.3056640625, -1.8671875 ;  /* 0x3d39bf78ff327431 */ /* 0x000fe200000001ff */
[----:B------:R-:W-:Y:S01]  /*0700*/  IADD3 R57, PT, PT, R51, -R56, RZ ;  /* 0x8000003833397210 */ /* 0x000fe20007ffe0ff */
[----:B------:R-:W-:Y:S01]  /*0710*/  FMUL R54, R54, 1.1920928955078125e-07 ;  /* 0x3400000036367820 */ /* 0x000fe20000400000 */
[----:B------:R-:W-:Y:S01]  /*0720*/  FFMA R58, R58, R49, -1 ;  /* 0xbf8000003a3a7423 */ /* 0x000fe20000000031 */
[----:B------:R-:W-:-:S02]  /*0730*/  ISETP.GT.U32.AND P0, PT, R55, 0x7f7fffff, PT ;  /* 0x7f7fffff3700780c */ /* 0x000fc40003f04070 */
[----:B------:R-:W-:Y:S01]  /*0740*/  ISETP.GT.AND P1, PT, R55, -0x40800000, PT ;  /* 0xbf8000003700780c */ /* 0x000fe20003f24270 */
[----:B------:R-:W-:Y:S01]  /*0750*/  FADD R57, R57, R58 ;  /* 0x0000003a39397221 */ /* 0x000fe20000000000 */
[----:B------:R-:W-:Y:S01]  /*0760*/  FSETP.NEU.AND P3, PT, R55, RZ, PT ;  /* 0x000000ff3700720b */ /* 0x000fe20003f6d000 */
[----:B------:R-:W-:Y:S01]  /*0770*/  FFMA R58, R53, -R50, 0.10546888411045074463 ;  /* 0x3dd80012353a7423 */ /* 0x000fe20000000832 */
[----:B------:R-:W-:Y:S02]  /*0780*/  I2FP.F32.S32 R56, R56 ;  /* 0x0000003800387245 */ /* 0x000fe40000201400 */
[----:B------:R-:W-:Y:S01]  /*0790*/  FSETP.NEU.AND P5, PT, R51, RZ, PT ;  /* 0x000000ff3300720b */ /* 0x000fe20003fad000 */
[C---:B------:R-:W-:Y:S02]  /*07a0*/  FFMA R58, R53.reuse, R58, -0.13229703903198242188 ;  /* 0xbe0778e0353a7423 */ /* 0x040fe4000000003a */
[----:B------:R-:W-:Y:S02]  /*07b0*/  FMUL R56, R56, 1.1920928955078125e-07 ;  /* 0x3400000038387820 */ /* 0x000fe40000400000 */
[----:B------:R-:W-:-:S04]  /*07c0*/  FFMA R58, R53, R58, 0.14491446316242218018 ;  /* 0x3e146475353a7423 */ /* 0x000fc8000000003a */
[----:B------:R-:W-:-:S04]  /*07d0*/  FFMA R58, R53, R58, -0.16641564667224884033 ;  /* 0xbe2a68dd353a7423 */ /* 0x000fc8000000003a */
[----:B------:R-:W-:-:S04]  /*07e0*/  FFMA R58, R53, R58, 0.19988867640495300293 ;  /* 0x3e4caf9e353a7423 */ /* 0x000fc8000000003a */
[----:B------:R-:W-:-:S04]  /*07f0*/  FFMA R58, R53, R58, -0.25000196695327758789 ;  /* 0xbe800042353a7423 */ /* 0x000fc8000000003a */
[----:B------:R-:W-:-:S04]  /*0800*/  FFMA R58, R53, R58, 0.33333510160446166992 ;  /* 0x3eaaaae6353a7423 */ /* 0x000fc8000000003a */
[----:B------:R-:W-:-:S04]  /*0810*/  FFMA R58, R53, R58, -0.5 ;  /* 0xbf000000353a7423 */ /* 0x000fc8000000003a */
[----:B------:R-:W-:-:S04]  /*0820*/  FMUL R58, R53, R58 ;  /* 0x0000003a353a7220 */ /* 0x000fc80000400000 */
[----:B------:R-:W-:Y:S01]  /*0830*/  FFMA R53, R53, R58, R53 ;  /* 0x0000003a35357223 */ /* 0x000fe20000000035 */
[----:B------:R-:W-:-:S03]  /*0840*/  FFMA R58, R57, -R50, 0.10546888411045074463 ;  /* 0x3dd80012393a7423 */ /* 0x000fc60000000832 */
[----:B------:R-:W-:Y:S01]  /*0850*/  FFMA R53, R54, 0.69314718246459960938, R53 ;  /* 0x3f31721836357823 */ /* 0x000fe20000000035 */
[----:B------:R-:W-:Y:S01]  /*0860*/  FFMA R58, R57, R58, -0.13229703903198242188 ;  /* 0xbe0778e0393a7423 */ /* 0x000fe2000000003a */
[----:B------:R-:W-:-:S03]  /*0870*/  MOV R54, 0x7f800000 ;  /* 0x7f80000000367802 */ /* 0x000fc60000000f00 */
[----:B------:R-:W-:-:S04]  /*0880*/  FFMA R58, R57, R58, 0.14491446316242218018 ;  /* 0x3e146475393a7423 */ /* 0x000fc8000000003a */
[----:B------:R-:W-:-:S04]  /*0890*/  FFMA R58, R57, R58, -0.16641564667224884033 ;  /* 0xbe2a68dd393a7423 */ /* 0x000fc8000000003a */
[----:B------:R-:W-:-:S04]  /*08a0*/  FFMA R58, R57, R58, 0.19988867640495300293 ;  /* 0x3e4caf9e393a7423 */ /* 0x000fc8000000003a */
[----:B------:R-:W-:-:S04]  /*08b0*/  FFMA R58, R57, R58, -0.25000196695327758789 ;  /* 0xbe800042393a7423 */ /* 0x000fc8000000003a */
[----:B------:R-:W-:Y:S01]  /*08c0*/  FFMA R60, R57, R58, 0.33333510160446166992 ;  /* 0x3eaaaae6393c7423 */ /* 0x000fe2000000003a */
[----:B------:R-:W-:-:S03]  /*08d0*/  FFMA R58, R55, R54, +INF ;  /* 0x7f800000373a7423 */ /* 0x000fc60000000036 */
[C---:B------:R-:W-:Y:S02]  /*08e0*/  FFMA R60, R57.reuse, R60, -0.5 ;  /* 0xbf000000393c7423 */ /* 0x040fe4000000003c */
[----:B------:R-:W-:Y:S02]  /*08f0*/  FSEL R58, R58, R53, P1 ;  /* 0x000000353a3a7208 */ /* 0x000fe40000800000 */
[C---:B------:R-:W-:Y:S02]  /*0900*/  FMUL R60, R57.reuse, R60 ;  /* 0x0000003c393c7220 */ /* 0x040fe40000400000 */
[----:B------:R-:W-:Y:S01]  /*0910*/  @P0 FSEL R53, R58, -RZ, P3 ;  /* 0x800000ff3a350208 */ /* 0x000fe20001800000 */
[C---:B--2---:R-:W-:Y:S01]  /*0920*/  FFMA R58, R48.reuse, R48, -1 ;  /* 0xbf800000303a7423 */ /* 0x044fe20000000030 */
[----:B------:R-:W-:Y:S01]  /*0930*/  FFMA R55, R57, R60, R57 ;  /* 0x0000003c39377223 */ /* 0x000fe20000000039 */
[----:B------:R-:W-:Y:S01]  /*0940*/  FADD R48, R48, -1 ;  /* 0xbf80000030307421 */ /* 0x000fe20000000000 */
[----:B------:R-:W-:Y:S01]  /*0950*/  ISETP.GT.U32.AND P0, PT, R51, 0x7f7fffff, PT ;  /* 0x7f7fffff3300780c */ /* 0x000fe20003f04070 */
[----:B------:R-:W0:Y:S01]  /*0960*/  MUFU.RSQ R57, R58 ;  /* 0x0000003a00397308 */ /* 0x000e220000001400 */
[----:B------:R-:W-:Y:S01]  /*0970*/  FFMA R55, R56, 0.69314718246459960938, R55 ;  /* 0x3f31721838377823 */ /* 0x000fe20000000037 */
[----:B------:R-:W-:Y:S01]  /*0980*/  FSETP.NEU.AND P4, PT, R58, RZ, PT ;  /* 0x000000ff3a00720b */ /* 0x000fe20003f8d000 */
[----:B------:R-:W-:Y:S01]  /*0990*/  @P6 FADD R53, R53, 0.69314718246459960938 ;  /* 0x3f31721835356421 */ /* 0x000fe20000000000 */
[----:B------:R-:W-:Y:S01]  /*09a0*/  ISETP.GT.U32.AND P1, PT, R48, 0x4b000000, PT ;  /* 0x4b0000003000780c */ /* 0x000fe20003f24070 */
[----:B0-----:R-:W-:Y:S01]  /*09b0*/  FMUL R59, R58, R57 ;  /* 0x000000393a3b7220 */ /* 0x001fe20000400000 */
[----:B------:R-:W-:-:S03]  /*09c0*/  FMUL R60, R57, 0.5 ;  /* 0x3f000000393c7820 */ /* 0x000fc60000400000 */
[----:B------:R-:W-:-:S04]  /*09d0*/  FFMA R57, -R59, R59, R58 ;  /* 0x0000003b3b397223 */ /* 0x000fc8000000013a */
[----:B------:R-:W-:Y:S01]  /*09e0*/  FFMA R57, R60, R57, R59 ;  /* 0x000000393c397223 */ /* 0x000fe2000000003b */
[C---:B------:R-:W-:Y:S01]  /*09f0*/  FFMA R59, R52.reuse, R52, -1 ;  /* 0xbf800000343b7423 */ /* 0x040fe20000000034 */
[----:B------:R-:W-:-:S03]  /*0a00*/  FADD R52, R52, -1 ;  /* 0xbf80000034347421 */ /* 0x000fc60000000000 */
[----:B------:R-:W0:Y:S01]  /*0a10*/  MUFU.RSQ R56, R59 ;  /* 0x0000003b00387308 */ /* 0x000e220000001400 */
[----:B------:R-:W-:Y:S02]  /*0a20*/  FSEL R57, R57, RZ, P4 ;  /* 0x000000ff39397208 */ /* 0x000fe40002000000 */
[----:B------:R-:W-:Y:S02]  /*0a30*/  ISETP.GT.AND P4, PT, R51, -0x40800000, PT ;  /* 0xbf8000003300780c */ /* 0x000fe40003f84270 */
[C---:B------:R-:W-:Y:S01]  /*0a40*/  FSETP.NEU.AND P3, PT, R59.reuse, RZ, PT ;  /* 0x000000ff3b00720b */ /* 0x040fe20003f6d000 */
[----:B0-----:R-:W-:Y:S01]  /*0a50*/  FMUL R58, R59, R56 ;  /* 0x000000383b3a7220 */ /* 0x001fe20000400000 */
[----:B------:R-:W-:-:S03]  /*0a60*/  FMUL R61, R56, 0.5 ;  /* 0x3f000000383d7820 */ /* 0x000fc60000400000 */
[----:B------:R-:W-:-:S04]  /*0a70*/  FFMA R56, -R58, R58, R59 ;  /* 0x0000003a3a387223 */ /* 0x000fc8000000013b */
[----:B------:R-:W-:Y:S01]  /*0a80*/  FFMA R56, R61, R56, R58 ;  /* 0x000000383d387223 */ /* 0x000fe2000000003a */
[----:B------:R-:W-:Y:S01]  /*0a90*/  FFMA R58, R51, R54, +INF ;  /* 0x7f800000333a7423 */ /* 0x000fe20000000036 */
[----:B------:R-:W-:-:S03]  /*0aa0*/  FSEL R51, R57, -1.0000001192092895508, !P1 ;  /* 0xbf80000139337808 */ /* 0x000fc60004800000 */
[----:B------:R-:W-:Y:S02]  /*0ab0*/  FSEL R56, R56, RZ, P3 ;  /* 0x000000ff38387208 */ /* 0x000fe40001800000 */
[----:B------:R-:W-:Y:S01]  /*0ac0*/  FSEL R58, R58, R55, P4 ;  /* 0x000000373a3a7208 */ /* 0x000fe20002000000 */
[----:B------:R-:W-:-:S03]  /*0ad0*/  FADD R51, R48, R51 ;  /* 0x0000003330337221 */ /* 0x000fc60000000000 */
[----:B------:R-:W-:Y:S01]  /*0ae0*/  @P0 FSEL R55, R58, -RZ, P5 ;  /* 0x800000ff3a370208 */ /* 0x000fe20002800000 */
[C---:B------:R-:W-:Y:S01]  /*0af0*/  FADD.RZ R48, R51.reuse, 1 ;  /* 0x3f80000033307421 */ /* 0x040fe2000000c000 */
[----:B------:R-:W-:Y:S02]  /*0b00*/  ISETP.GT.U32.AND P0, PT, R52, 0x4b000000, PT ;  /* 0x4b0000003400780c */ /* 0x000fe40003f04070 */
[----:B------:R-:W-:Y:S01]  /*0b10*/  ISETP.GT.U32.AND P3, PT, R51, 0x7f7fffff, PT ;  /* 0x7f7fffff3300780c */ /* 0x000fe20003f64070 */
[----:B------:R-:W-:Y:S01]  /*0b20*/  @P2 FADD R55, R55, 0.69314718246459960938 ;  /* 0x3f31721837372421 */ /* 0x000fe20000000000 */
[----:B------:R-:W-:Y:S02]  /*0b30*/  FSEL R57, R56, -1.0000001192092895508, !P0 ;  /* 0xbf80000138397808 */ /* 0x000fe40004000000 */
[----:B------:R-:W-:Y:S02]  /*0b40*/  IADD3 R48, PT, PT, R48, -0x3f400000, RZ ;  /* 0xc0c0000030307810 */ /* 0x000fe40007ffe0ff */
[----:B------:R-:W-:Y:S01]  /*0b50*/  ISETP.GT.AND P5, PT, R51, -0x40800000, PT ;  /* 0xbf8000003300780c */ /* 0x000fe20003fa4270 */
[----:B------:R-:W-:Y:S01]  /*0b60*/  FADD R57, R52, R57 ;  /* 0x0000003934397221 */ /* 0x000fe20000000000 */
[----:B------:R-:W-:-:S03]  /*0b70*/  LOP3.LUT R48, R48, 0xff800000, RZ, 0xc0, !PT ;  /* 0xff80000030307812 */ /* 0x000fc600078ec0ff */
[----:B------:R-:W-:Y:S01]  /*0b80*/  FADD.RZ R56, R57, 1 ;  /* 0x3f80000039387421 */ /* 0x000fe2000000c000 */
[----:B------:R-:W-:Y:S02]  /*0b90*/  IADD3 R52, PT, PT, -R48, 0x40800000, RZ ;  /* 0x4080000030347810 */ /* 0x000fe40007ffe1ff */
[-C--:B------:R-:W-:Y:S02]  /*0ba0*/  IADD3 R59, PT, PT, R51, -R48.reuse, RZ ;  /* 0x80000030333b7210 */ /* 0x080fe40007ffe0ff */
[----:B------:R-:W-:Y:S01]  /*0bb0*/  IADD3 R58, PT, PT, R56, -0x3f400000, RZ ;  /* 0xc0c00000383a7810 */ /* 0x000fe20007ffe0ff */
[----:B------:R-:W-:Y:S01]  /*0bc0*/  FFMA R56, R52, R49, -1 ;  /* 0xbf80000034387423 */ /* 0x000fe20000000031 */
[----:B------:R-:W-:Y:S02]  /*0bd0*/  I2FP.F32.S32 R48, R48 ;  /* 0x0000003000307245 */ /* 0x000fe40000201400 */
[----:B------:R-:W-:Y:S01]  /*0be0*/  LOP3.LUT R52, R58, 0xff800000, RZ, 0xc0, !PT ;  /* 0xff8000003a347812 */ /* 0x000fe200078ec0ff */
[----:B------:R-:W-:Y:S01]  /*0bf0*/  FADD R59, R59, R56 ;  /* 0x000000383b3b7221 */ /* 0x000fe20000000000 */
[----:B------:R-:W-:Y:S01]  /*0c00*/  ISETP.GT.U32.AND P4, PT, R57, 0x7f7fffff, PT ;  /* 0x7f7fffff3900780c */ /* 0x000fe20003f84070 */
[----:B------:R-:W-:Y:S01]  /*0c10*/  FMUL R48, R48, 1.1920928955078125e-07 ;  /* 0x3400000030307820 */ /* 0x000fe20000400000 */
[----:B------:R-:W-:-:S02]  /*0c20*/  IADD3 R56, PT, PT, -R52, 0x40800000, RZ ;  /* 0x4080000034387810 */ /* 0x000fc40007ffe1ff */
[----:B------:R-:W-:-:S03]  /*0c30*/  ISETP.GT.AND P6, PT, R57, -0x40800000, PT ;  /* 0xbf8000003900780c */ /* 0x000fc60003fc4270 */
[----:B------:R-:W-:Y:S01]  /*0c40*/  FFMA R56, R56, R49, -1 ;  /* 0xbf80000038387423 */ /* 0x000fe20000000031 */
[-C--:B------:R-:W-:Y:S02]  /*0c50*/  IADD3 R49, PT, PT, R57, -R52.reuse, RZ ;  /* 0x8000003439317210 */ /* 0x080fe40007ffe0ff */
[----:B------:R-:W-:-:S03]  /*0c60*/  I2FP.F32.S32 R52, R52 ;  /* 0x0000003400347245 */ /* 0x000fc60000201400 */
[----:B------:R-:W-:Y:S01]  /*0c70*/  FADD R49, R49, R56 ;  /* 0x0000003831317221 */ /* 0x000fe20000000000 */
[-C--:B------:R-:W-:Y:S01]  /*0c80*/  FFMA R56, R59, -R50.reuse, 0.10546888411045074463 ;  /* 0x3dd800123b387423 */ /* 0x080fe20000000832 */
[----:B------:R-:W-:Y:S02]  /*0c90*/  FMUL R52, R52, 1.1920928955078125e-07 ;  /* 0x3400000034347820 */ /* 0x000fe40000400000 */
[----:B------:R-:W-:Y:S01]  /*0ca0*/  FFMA R50, R49, -R50, 0.10546888411045074463 ;  /* 0x3dd8001231327423 */ /* 0x000fe20000000832 */
[----:B------:R-:W-:-:S03]  /*0cb0*/  FFMA R56, R59, R56, -0.13229703903198242188 ;  /* 0xbe0778e03b387423 */ /* 0x000fc60000000038 */
[----:B------:R-:W-:Y:S01]  /*0cc0*/  FFMA R50, R49, R50, -0.13229703903198242188 ;  /* 0xbe0778e031327423 */ /* 0x000fe20000000032 */
[----:B------:R-:W-:-:S03]  /*0cd0*/  FFMA R56, R59, R56, 0.14491446316242218018 ;  /* 0x3e1464753b387423 */ /* 0x000fc60000000038 */
[----:B------:R-:W-:Y:S01]  /*0ce0*/  FFMA R50, R49, R50, 0.14491446316242218018 ;  /* 0x3e14647531327423 */ /* 0x000fe20000000032 */
[----:B------:R-:W-:-:S03]  /*0cf0*/  FFMA R56, R59, R56, -0.16641564667224884033 ;  /* 0xbe2a68dd3b387423 */ /* 0x000fc60000000038 */
[----:B------:R-:W-:Y:S01]  /*0d00*/  FFMA R50, R49, R50, -0.16641564667224884033 ;  /* 0xbe2a68dd31327423 */ /* 0x000fe20000000032 */
[----:B------:R-:W-:-:S03]  /*0d10*/  FFMA R56, R59, R56, 0.19988867640495300293 ;  /* 0x3e4caf9e3b387423 */ /* 0x000fc60000000038 */
[----:B------:R-:W-:Y:S01]  /*0d20*/  FFMA R50, R49, R50, 0.19988867640495300293 ;  /* 0x3e4caf9e31327423 */ /* 0x000fe20000000032 */
[----:B------:R-:W-:-:S03]  /*0d30*/  FFMA R56, R59, R56, -0.25000196695327758789 ;  /* 0xbe8000423b387423 */ /* 0x000fc60000000038 */
[----:B------:R-:W-:Y:S01]  /*0d40*/  FFMA R50, R49, R50, -0.25000196695327758789 ;  /* 0xbe80004231327423 */ /* 0x000fe20000000032 */
[----:B------:R-:W-:-:S03]  /*0d50*/  FFMA R56, R59, R56, 0.33333510160446166992 ;  /* 0x3eaaaae63b387423 */ /* 0x000fc60000000038 */
[----:B------:R-:W-:Y:S01]  /*0d60*/  FFMA R50, R49, R50, 0.33333510160446166992 ;  /* 0x3eaaaae631327423 */ /* 0x000fe20000000032 */
[----:B------:R-:W-:-:S03]  /*0d70*/  FFMA R56, R59, R56, -0.5 ;  /* 0xbf0000003b387423 */ /* 0x000fc60000000038 */
[----:B------:R-:W-:Y:S01]  /*0d80*/  FFMA R50, R49, R50, -0.5 ;  /* 0xbf00000031327423 */ /* 0x000fe20000000032 */
[----:B------:R-:W-:-:S03]  /*0d90*/  FMUL R56, R59, R56 ;  /* 0x000000383b387220 */ /* 0x000fc60000400000 */
[----:B------:R-:W-:Y:S01]  /*0da0*/  FMUL R50, R49, R50 ;  /* 0x0000003231327220 */ /* 0x000fe20000400000 */
[----:B------:R-:W-:-:S03]  /*0db0*/  FFMA R59, R59, R56, R59 ;  /* 0x000000383b3b7223 */ /* 0x000fc6000000003b */
[----:B------:R-:W-:Y:S01]  /*0dc0*/  FFMA R61, R49, R50, R49 ;  /* 0x00000032313d7223 */ /* 0x000fe20000000031 */
[----:B------:R-:W-:Y:S01]  /*0dd0*/  FFMA R49, R48, 0.69314718246459960938, R59 ;  /* 0x3f31721830317823 */ /* 0x000fe2000000003b */
[-C--:B------:R-:W-:Y:S01]  /*0de0*/  FFMA R50, R51, R54.reuse, +INF ;  /* 0x7f80000033327423 */ /* 0x080fe20000000036 */
[----:B------:R-:W-:Y:S01]  /*0df0*/  FFMA R59, R57, R54, +INF ;  /* 0x7f800000393b7423 */ /* 0x000fe20000000036 */
[----:B------:R-:W-:-:S03]  /*0e00*/  FFMA R48, R52, 0.69314718246459960938, R61 ;  /* 0x3f31721834307823 */ /* 0x000fc6000000003d */
[----:B------:R-:W-:Y:S02]  /*0e10*/  FSEL R50, R50, R49, P5 ;  /* 0x0000003132327208 */ /* 0x000fe40002800000 */
[----:B------:R-:W-:Y:S02]  /*0e20*/  FSETP.NEU.AND P5, PT, R51, RZ, PT ;  /* 0x000000ff3300720b */ /* 0x000fe40003fad000 */
[----:B------:R-:W-:Y:S02]  /*0e30*/  FSEL R59, R59, R48, P6 ;  /* 0x000000303b3b7208 */ /* 0x000fe40003000000 */
[----:B------:R-:W-:Y:S02]  /*0e40*/  FSETP.NEU.AND P6, PT, R57, RZ, PT ;  /* 0x000000ff3900720b */ /* 0x000fe40003fcd000 */
[----:B------:R-:W-:Y:S02]  /*0e50*/  @P3 FSEL R49, R50, -RZ, P5 ;  /* 0x800000ff32313208 */ /* 0x000fe40002800000 */
[----:B------:R-:W-:-:S03]  /*0e60*/  @P4 FSEL R48, R59, -RZ, P6 ;  /* 0x800000ff3b304208 */ /* 0x000fc60003000000 */
[----:B------:R-:W-:Y:S02]  /*0e70*/  @P1 FADD R49, R49, 0.69314718246459960938 ;  /* 0x3f31721831311421 */ /* 0x000fe40000000000 */
[----:B------:R-:W-:Y:S01]  /*0e80*/  @P0 FADD R48, R48, 0.69314718246459960938 ;  /* 0x3f31721830300421 */ /* 0x000fe20000000000 */
[----:B------:R-:W-:-:S04]  /*0e90*/  IADD3 R4, P0, PT, R4, 0x20, RZ ;  /* 0x0000002004047810 */ /* 0x000fc80007f1e0ff */
[----:B------:R-:W-:Y:S01]  /*0ea0*/  IADD3.X R3, PT, PT, RZ, R3, RZ, P0, !PT ;  /* 0x00000003ff037210 */ /* 0x000fe200007fe4ff */
[-C--:B---3-5:R-:W-:Y:S01]  /*0eb0*/  FFMA R8, R5, R53.reuse, R8 ;  /* 0x0000003505087223 */ /* 0x0a8fe20000000008 */
[-C--:B------:R-:W-:Y:S01]  /*0ec0*/  FFMA R9, R16, R53.reuse, R9 ;  /* 0x0000003510097223 */ /* 0x080fe20000000009 */
[-C--:B------:R-:W-:Y:S01]  /*0ed0*/  FFMA R10, R23, R53.reuse, R10 ;  /* 0x00000035170a7223 */ /* 0x080fe2000000000a */
[-C--:B------:R-:W-:Y:S01]  /*0ee0*/  FFMA R11, R24, R53.reuse, R11 ;  /* 0x00000035180b7223 */ /* 0x080fe2000000000b */
[-C--:B----4-:R-:W-:Y:S01]  /*0ef0*/  FFMA R12, R31, R53.reuse, R12 ;  /* 0x000000351f0c7223 */ /* 0x090fe2000000000c */
[-C--:B------:R-:W-:Y:S01]  /*0f00*/  FFMA R13, R32, R53.reuse, R13 ;  /* 0x00000035200d7223 */ /* 0x080fe2000000000d */
[-C--:B------:R-:W-:Y:S01]  /*0f10*/  FFMA R14, R39, R53.reuse, R14 ;  /* 0x00000035270e7223 */ /* 0x080fe2000000000e */
[----:B------:R-:W-:Y:S01]  /*0f20*/  FFMA R15, R40, R53, R15 ;  /* 0x00000035280f7223 */ /* 0x000fe2000000000f */
[-C--:B------:R-:W-:Y:S01]  /*0f30*/  FFMA R8, R17, R55.reuse, R8 ;  /* 0x0000003711087223 */ /* 0x080fe20000000008 */
[-C--:B------:R-:W-:Y:S01]  /*0f40*/  FFMA R9, R18, R55.reuse, R9 ;  /* 0x0000003712097223 */ /* 0x080fe20000000009 */
[-C--:B------:R-:W-:Y:S01]  /*0f50*/  FFMA R10, R25, R55.reuse, R10 ;  /* 0x00000037190a7223 */ /* 0x080fe2000000000a */
[-C--:B------:R-:W-:Y:S01]  /*0f60*/  FFMA R11, R26, R55.reuse, R11 ;  /* 0x000000371a0b7223 */ /* 0x080fe2000000000b */
[-C--:B------:R-:W-:Y:S01]  /*0f70*/  FFMA R12, R33, R55.reuse, R12 ;  /* 0x00000037210c7223 */ /* 0x080fe2000000000c */
        /* <DEDUP_REMOVED lines=19> */
[----:B------:R0:W-:Y:S04]  /*10b0*/  STL.128 [R47], R8 ;  /* 0x000000082f007387 */ /* 0x0001e80000100c00 */
[----:B------:R0:W-:Y:S01]  /*10c0*/  STL.128 [R47+0x10], R12 ;  /* 0x0000100c2f007387 */ /* 0x0001e20000100c00 */
[----:B------:R-:W-:Y:S05]  /*10d0*/  BRA.U UP0, `(.L_x_0) ;  /* 0xfffffff100c47547 */ /* 0x000fea000b83ffff */
[----:B------:R-:W-:Y:S01]  /*10e0*/  MOV R3, 0x1 ;  /* 0x0000000100037802 */ /* 0x000fe20000000f00 */
[----:B------:R-:W-:Y:S01]  /*10f0*/  UPLOP3.LUT UP0, UPT, UPT, UPT, UPT, 0x40, 0x4 ;  /* 0x000000000004789c */ /* 0x000fe20003f0e870 */
[----:B------:R-:W-:Y:S10]  /*1100*/  BRA.U UP1, `(.L_x_1) ;  /* 0xfffffff101087547 */ /* 0x000ff4000b83ffff */
[----:B------:R-:W2:Y:S01]  /*1110*/  LDL.128 R32, [R1] ;  /* 0x0000000001207983 */ /* 0x000ea20000100c00 */
[----:B------:R-:W1:Y:S03]  /*1120*/  LDC.64 R2, c[0x0][0x380] ;  /* 0x0000e000ff027b82 */ /* 0x000e660000000a00 */
[----:B------:R-:W3:Y:S04]  /*1130*/  LDL.128 R4, [R1+0x10] ;  /* 0x0000100001047983 */ /* 0x000ee80000100c00 */
[----:B0-----:R-:W4:Y:S04]  /*1140*/  LDL.128 R8, [R1+0x20] ;  /* 0x0000200001087983 */ /* 0x001f280000100c00 */
[----:B------:R-:W5:Y:S04]  /*1150*/  LDL.128 R12, [R1+0x30] ;  /* 0x00003000010c7983 */ /* 0x000f680000100c00 */
[----:B------:R-:W5:Y:S04]  /*1160*/  LDL.128 R16, [R1+0x40] ;  /* 0x0000400001107983 */ /* 0x000f680000100c00 */
[----:B------:R-:W5:Y:S04]  /*1170*/  LDL.128 R20, [R1+0x50] ;  /* 0x0000500001147983 */ /* 0x000f680000100c00 */
[----:B------:R-:W5:Y:S04]  /*1180*/  LDL.128 R24, [R1+0x60] ;  /* 0x0000600001187983 */ /* 0x000f680000100c00 */
[----:B------:R-:W5:Y:S01]  /*1190*/  LDL.128 R28, [R1+0x70] ;  /* 0x00007000011c7983 */ /* 0x000f620000100c00 */
[----:B-1----:R-:W-:-:S05]  /*11a0*/  IMAD.WIDE.U32 R2, R0, 0x4, R2 ;  /* 0x0000000400027825 */ /* 0x002fca00078e0002 */
[----:B--2---:R-:W-:Y:S04]  /*11b0*/  STG.E desc[UR8][R2.64], R32 ;  /* 0x0000002002007986 */ /* 0x004fe8000c101908 */
[----:B------:R-:W-:Y:S04]  /*11c0*/  STG.E desc[UR8][R2.64+0x4], R33 ;  /* 0x0000042102007986 */ /* 0x000fe8000c101908 */
[----:B------:R-:W-:Y:S04]  /*11d0*/  STG.E desc[UR8][R2.64+0x8], R34 ;  /* 0x0000082202007986 */ /* 0x000fe8000c101908 */
[----:B------:R-:W-:Y:S04]  /*11e0*/  STG.E desc[UR8][R2.64+0xc], R35 ;  /* 0x00000c2302007986 */ /* 0x000fe8000c101908 */
[----:B---3--:R-:W-:Y:S04]  /*11f0*/  STG.E desc[UR8][R2.64+0x10], R4 ;  /* 0x0000100402007986 */ /* 0x008fe8000c101908 */
[----:B------:R-:W-:Y:S04]  /*1200*/  STG.E desc[UR8][R2.64+0x14], R5 ;  /* 0x0000140502007986 */ /* 0x000fe8000c101908 */
[----:B------:R-:W-:Y:S04]  /*1210*/  STG.E desc[UR8][R2.64+0x18], R6 ;  /* 0x0000180602007986 */ /* 0x000fe8000c101908 */
[----:B------:R-:W-:Y:S04]  /*1220*/  STG.E desc[UR8][R2.64+0x1c], R7 ;  /* 0x00001c0702007986 */ /* 0x000fe8000c101908 */
[----:B----4-:R-:W-:Y:S04]  /*1230*/  STG.E desc[UR8][R2.64+0x20], R8 ;  /* 0x0000200802007986 */ /* 0x010fe8000c101908 */
[----:B------:R-:W-:Y:S04]  /*1240*/  STG.E desc[UR8][R2.64+0x24], R9 ;  /* 0x0000240902007986 */ /* 0x000fe8000c101908 */
[----:B------:R-:W-:Y:S04]  /*1250*/  STG.E desc[UR8][R2.64+0x28], R10 ;  /* 0x0000280a02007986 */ /* 0x000fe8000c101908 */
[----:B------:R-:W-:Y:S04]  /*1260*/  STG.E desc[UR8][R2.64+0x2c], R11 ;  /* 0x00002c0b02007986 */ /* 0x000fe8000c101908 */
[----:B-----5:R-:W-:Y:S04]  /*1270*/  STG.E desc[UR8][R2.64+0x30], R12 ;  /* 0x0000300c02007986 */ /* 0x020fe8000c101908 */
[----:B------:R-:W-:Y:S04]  /*1280*/  STG.E desc[UR8][R2.64+0x34], R13 ;  /* 0x0000340d02007986 */ /* 0x000fe8000c101908 */
        /* <DEDUP_REMOVED lines=17> */
[----:B------:R-:W-:Y:S01]  /*13a0*/  STG.E desc[UR8][R2.64+0x7c], R31 ;  /* 0x00007c1f02007986 */ /* 0x000fe2000c101908 */
[----:B------:R-:W-:Y:S05]  /*13b0*/  EXIT ;  /* 0x000000000000794d */ /* 0x000fea0003800000 */
.L_x_2:
[----:B------:R-:W-:-:S00]  /*13c0*/  BRA `(.L_x_2) ;  /* 0xfffffffc00fc7947 */ /* 0x000fc0000383ffff */
[----:B------:R-:W-:-:S00]  /*13d0*/  NOP ;  /* 0x0000000000007918 */ /* 0x000fc00000000000 */
        /* <DEDUP_REMOVED lines=10> */
.L_x_20:


//--------------------- .text.default_function_kernel --------------------------
	.section	.text.default_function_kernel,"ax",@progbits
	.align	128
        .global         default_function_kernel
        .type           default_function_kernel,@function
        .size           default_function_kernel,(.L_x_21 - default_function_kernel)
        .other          default_function_kernel,@"STO_CUDA_ENTRY STV_DEFAULT"
default_function_kernel:
.text.default_function_kernel:
[----:B------:R-:W-:Y:S01]  /*0000*/  LDC R1, c[0x0][0x37c] ;  /* 0x0000df00ff017b82 */ /* 0x000fe20000000800 */
[----:B------:R-:W0:Y:S07]  /*0010*/  S2R R5, SR_TID.X ;  /* 0x0000000000057919 */ /* 0x000e2e0000002100 */
[----:B------:R-:W1:Y:S01]  /*0020*/  S2UR UR4, SR_CTAID.X ;  /* 0x00000000000479c3 */ /* 0x000e620000002500 */
[----:B------:R-:W2:Y:S07]  /*0030*/  LDCU.64 UR6, c[0x0][0x358] ;  /* 0x00006b00ff0677ac */ /* 0x000eae0008000a00 */
[----:B------:R-:W3:Y:S01]  /*0040*/  LDC.64 R2, c[0x0][0x388] ;  /* 0x0000e200ff027b82 */ /* 0x000ee20000000a00 */
[----:B-1----:R-:W-:-:S06]  /*0050*/  USHF.L.U32 UR4, UR4, 0x5, URZ ;  /* 0x0000000504047899 */ /* 0x002fcc00080006ff */
[----:B0-----:R-:W-:-:S05]  /*0060*/  LOP3.LUT R5, R5, UR4, RZ, 0xfc, !PT ;  /* 0x0000000405057c12 */ /* 0x001fca000f8efcff */
[----:B---3--:R-:W-:-:S06]  /*0070*/  IMAD.WIDE.U32 R2, R5, 0x4, R2 ;  /* 0x0000000405027825 */ /* 0x008fcc00078e0002 */
[----:B--2---:R-:W2:Y:S02]  /*0080*/  LDG.E.CONSTANT R2, desc[UR6][R2.64] ;  /* 0x0000000602027981 */ /* 0x004ea4000c1e9900 */
[C---:B--2---:R-:W-:Y:S01]  /*0090*/  FFMA R4, R2.reuse, R2, -1 ;  /* 0xbf80000002047423 */ /* 0x044fe20000000002 */
[----:B------:R-:W-:-:S03]  /*00a0*/  FADD R0, R2, -1 ;  /* 0xbf80000002007421 */ /* 0x000fc60000000000 */
[----:B------:R-:W0:Y:S01]  /*00b0*/  MUFU.RSQ R7, R4 ;  /* 0x0000000400077308 */ /* 0x000e220000001400 */
[----:B------:R-:W-:Y:S02]  /*00c0*/  FSETP.NEU.AND P1, PT, R4, RZ, PT ;  /* 0x000000ff0400720b */ /* 0x000fe40003f2d000 */
[----:B------:R-:W-:Y:S01]  /*00d0*/  ISETP.GT.U32.AND P0, PT, R0, 0x4b000000, PT ;  /* 0x4b0000000000780c */ /* 0x000fe20003f04070 */
[----:B0-----:R-:W-:Y:S01]  /*00e0*/  FMUL R9, R4, R7 ;  /* 0x0000000704097220 */ /* 0x001fe20000400000 */
[----:B------:R-:W-:-:S03]  /*00f0*/  FMUL R6, R7, 0.5 ;  /* 0x3f00000007067820 */ /* 0x000fc60000400000 */
[----:B------:R-:W-:-:S04]  /*0100*/  FFMA R7, -R9, R9, R4 ;  /* 0x0000000909077223 */ /* 0x000fc80000000104 */
[----:B------:R-:W-:Y:S01]  /*0110*/  FFMA R6, R6, R7, R9 ;  /* 0x0000000706067223 */ /* 0x000fe20000000009 */
[----:B------:R-:W-:-:S04]  /*0120*/  HFMA2 R7, -RZ, RZ, 1.625, 0 ;  /* 0x3e800000ff077431 */ /* 0x000fc800000001ff */
[----:B------:R-:W-:-:S04]  /*0130*/  FSEL R6, R6, RZ, P1 ;  /* 0x000000ff06067208 */ /* 0x000fc80000800000 */
[----:B------:R-:W-:-:S05]  /*0140*/  FSEL R3, R6, -1.0000001192092895508, !P0 ;  /* 0xbf80000106037808 */ /* 0x000fca0004000000 */
[----:B------:R-:W-:-:S04]  /*0150*/  FADD R0, R0, R3 ;  /* 0x0000000300007221 */ /* 0x000fc80000000000 */
[C---:B------:R-:W-:Y:S01]  /*0160*/  FADD.RZ R2, R0.reuse, 1 ;  /* 0x3f80000000027421 */ /* 0x040fe2000000c000 */
[----:B------:R-:W-:-:S04]  /*0170*/  ISETP.GE.U32.AND P1, PT, R0, 0x7f800000, PT ;  /* 0x7f8000000000780c */ /* 0x000fc80003f26070 */
[----:B------:R-:W-:Y:S02]  /*0180*/  IADD3 R2, PT, PT, R2, -0x3f400000, RZ ;  /* 0xc0c0000002027810 */ /* 0x000fe40007ffe0ff */
[----:B------:R-:W-:Y:S02]  /*0190*/  ISETP.GT.AND P2, PT, R0, -0x40800000, P1 ;  /* 0xbf8000000000780c */ /* 0x000fe40000f44270 */
[----:B------:R-:W-:-:S04]  /*01a0*/  LOP3.LUT R3, R2, 0xff800000, RZ, 0xc0, !PT ;  /* 0xff80000002037812 */ /* 0x000fc800078ec0ff */
[----:B------:R-:W-:Y:S02]  /*01b0*/  IADD3 R4, PT, PT, -R3, 0x40800000, RZ ;  /* 0x4080000003047810 */ /* 0x000fe40007ffe1ff */
[----:B------:R-:W-:Y:S02]  /*01c0*/  IADD3 R2, PT, PT, R0, -R3, RZ ;  /* 0x8000000300027210 */ /* 0x000fe40007ffe0ff */
[----:B------:R-:W-:Y:S01]  /*01d0*/  @P1 MOV R9, 0x7f800000 ;  /* 0x7f80000000091802 */ /* 0x000fe20000000f00 */
[----:B------:R-:W-:Y:S01]  /*01e0*/  FFMA R7, R4, R7, -1 ;  /* 0xbf80000004077423 */ /* 0x000fe20000000007 */
[----:B------:R-:W-:-:S03]  /*01f0*/  MOV R4, 0x3d39bf78 ;  /* 0x3d39bf7800047802 */ /* 0x000fc60000000f00 */
[----:B------:R-:W-:-:S04]  /*0200*/  FADD R7, R2, R7 ;  /* 0x0000000702077221 */ /* 0x000fc80000000000 */
[----:B------:R-:W-:Y:S01]  /*0210*/  FFMA R2, R7, -R4, 0.10546888411045074463 ;  /* 0x3dd8001207027423 */ /* 0x000fe20000000804 */
[----:B------:R-:W-:-:S03]  /*0220*/  I2FP.F32.S32 R4, R3 ;  /* 0x0000000300047245 */ /* 0x000fc60000201400 */
        /* <DEDUP_REMOVED lines=8> */
[C---:B------:R-:W-:Y:S02]  /*02b0*/  FMUL R6, R7.reuse, R2 ;  /* 0x0000000207067220 */ /* 0x040fe40000400000 */
[----:B------:R-:W0:Y:S02]  /*02c0*/  LDC.64 R2, c[0x0][0x380] ;  /* 0x0000e000ff027b82 */ /* 0x000e240000000a00 */
[----:B------:R-:W-:-:S04]  /*02d0*/  FFMA R7, R7, R6, R7 ;  /* 0x0000000607077223 */ /* 0x000fc80000000007 */
[----:B------:R-:W-:Y:S01]  /*02e0*/  FFMA R4, R4, 0.69314718246459960938, R7 ;  /* 0x3f31721804047823 */ /* 0x000fe20000000007 */
[C---:B------:R-:W-:Y:S01]  /*02f0*/  @P2 FFMA R4, R0.reuse, R9, +INF ;  /* 0x7f80000000042423 */ /* 0x040fe20000000009 */
[----:B------:R-:W-:-:S04]  /*0300*/  @P1 FSETP.NEU.AND P2, PT, R0, RZ, PT ;  /* 0x000000ff0000120b */ /* 0x000fc80003f4d000 */
[----:B------:R-:W-:-:S05]  /*0310*/  @P1 FSEL R4, R4, -RZ, P2 ;  /* 0x800000ff04041208 */ /* 0x000fca0001000000 */
[----:B------:R-:W-:Y:S01]  /*0320*/  @P0 FADD R4, R4, 0.69314718246459960938 ;  /* 0x3f31721804040421 */ /* 0x000fe20000000000 */
[----:B0-----:R-:W-:-:S05]  /*0330*/  IMAD.WIDE.U32 R2, R5, 0x4, R2 ;  /* 0x0000000405027825 */ /* 0x001fca00078e0002 */
[----:B------:R-:W-:Y:S01]  /*0340*/  STG.E desc[UR6][R2.64], R4 ;  /* 0x0000000402007986 */ /* 0x000fe2000c101906 */
[----:B------:R-:W-:Y:S05]  /*0350*/  EXIT ;  /* 0x000000000000794d */ /* 0x000fea0003800000 */
.L_x_3:
        /* <DEDUP_REMOVED lines=10> */
.L_x_21:


//--------------------- .text.default_function_kernel_1 --------------------------
	.section	.text.default_function_kernel_1,"ax",@progbits
	.align	128
        .global         default_function_kernel_1
        .type           default_function_kernel_1,@function
        .size           default_function_kernel_1,(.L_x_22 - default_function_kernel_1)
        .other          default_function_kernel_1,@"STO_CUDA_ENTRY STV_DEFAULT"
default_function_kernel_1:
.text.default_function_kernel_1:
        /* <DEDUP_REMOVED lines=18> */
[----:B------:R-:W-:Y:S01]  /*0120*/  HFMA2 R7, -RZ, RZ, 1.625, 0 ;  /* 0x3e800000ff077431 */ /* 0x000fe200000001ff */
[----:B------:R-:W-:-:S03]  /*0130*/  MOV R9, 0x3d39bf78 ;  /* 0x3d39bf7800097802 */ /* 0x000fc60000000f00 */
        /* <DEDUP_REMOVED lines=9> */
[-C--:B------:R-:W-:Y:S02]  /*01d0*/  IADD3 R2, PT, PT, R3, -R0.reuse, RZ ;  /* 0x8000000003027210 */ /* 0x080fe40007ffe0ff */
[----:B------:R-:W-:Y:S01]  /*01e0*/  I2FP.F32.S32 R0, R0 ;  /* 0x0000000000007245 */ /* 0x000fe20000201400 */
[----:B------:R-:W-:-:S04]  /*01f0*/  FFMA R7, R4, R7, -1 ;  /* 0xbf80000004077423 */ /* 0x000fc80000000007 */
[----:B------:R-:W-:Y:S01]  /*0200*/  FADD R2, R2, R7 ;  /* 0x0000000702027221 */ /* 0x000fe20000000000 */
[----:B------:R-:W-:-:S03]  /*0210*/  FMUL R0, R0, 1.1920928955078125e-07 ;  /* 0x3400000000007820 */ /* 0x000fc60000400000 */
[----:B------:R-:W-:-:S04]  /*0220*/  FFMA R7, R2, -R9, 0.10546888411045074463 ;  /* 0x3dd8001202077423 */ /* 0x000fc80000000809 */
[----:B------:R-:W-:-:S04]  /*0230*/  FFMA R7, R2, R7, -0.13229703903198242188 ;  /* 0xbe0778e002077423 */ /* 0x000fc80000000007 */
        /* <DEDUP_REMOVED lines=8> */
[----:B------:R-:W-:-:S03]  /*02c0*/  @P1 MOV R2, 0x7f800000 ;  /* 0x7f80000000021802 */ /* 0x000fc60000000f00 */
[----:B------:R-:W-:Y:S02]  /*02d0*/  FFMA R0, R0, 0.69314718246459960938, R7 ;  /* 0x3f31721800007823 */ /* 0x000fe40000000007 */
[C---:B------:R-:W-:Y:S01]  /*02e0*/  @P2 FFMA R0, R3.reuse, R2, +INF ;  /* 0x7f80000003002423 */ /* 0x040fe20000000002 */
[----:B------:R-:W-:Y:S02]  /*02f0*/  @P1 FSETP.NEU.AND P2, PT, R3, RZ, PT ;  /* 0x000000ff0300120b */ /* 0x000fe40003f4d000 */
[----:B------:R-:W0:Y:S02]  /*0300*/  LDC.64 R2, c[0x0][0x380] ;  /* 0x0000e000ff027b82 */ /* 0x000e240000000a00 */
[----:B------:R-:W-:-:S05]  /*0310*/  @P1 FSEL R0, R0, -RZ, P2 ;  /* 0x800000ff00001208 */ /* 0x000fca0001000000 */
[----:B------:R-:W-:-:S04]  /*0320*/  @P0 FADD R0, R0, 0.69314718246459960938 ;  /* 0x3f31721800000421 */ /* 0x000fc80000000000 */
[----:B------:R-:W1:Y:S01]  /*0330*/  FRND.CEIL R7, R0 ;  /* 0x0000000000077307 */ /* 0x000e620000209000 */
[----:B0-----:R-:W-:-:S05]  /*0340*/  IMAD.WIDE.U32 R2, R5, 0x4, R2 ;  /* 0x0000000405027825 */ /* 0x001fca00078e0002 */
[----:B-1----:R-:W-:Y:S01]  /*0350*/  STG.E desc[UR6][R2.64], R7 ;  /* 0x0000000702007986 */ /* 0x002fe2000c101906 */
[----:B------:R-:W-:Y:S05]  /*0360*/  EXIT ;  /* 0x000000000000794d */ /* 0x000fea0003800000 */
.L_x_4:
        /* <DEDUP_REMOVED lines=9> */
.L_x_22:


//--------------------- .text.default_function_kernel_3 --------------------------
	.section	.text.default_function_kernel_3,"ax",@progbits
	.align	128
        .global         default_function_kernel_3
        .type           default_function_kernel_3,@function
        .size           default_function_kernel_3,(.L_x_23 - default_function_kernel_3)
        .other          default_function_kernel_3,@"STO_CUDA_ENTRY STV_DEFAULT"
default_function_kernel_3:
.text.default_function_kernel_3:
[----:B------:R-:W-:Y:S01]  /*0000*/  LDC R1, c[0x0][0x37c] ;  /* 0x0000df00ff017b82 */ /* 0x000fe20000000800 */
[----:B------:R-:W0:Y:S07]  /*0010*/  S2R R0, SR_CTAID.X ;  /* 0x0000000000007919 */ /* 0x000e2e0000002500 */
[----:B------:R-:W0:Y:S01]  /*0020*/  LDC.64 R2, c[0x0][0x388] ;  /* 0x0000e200ff027b82 */ /* 0x000e220000000a00 */
[----:B------:R-:W1:Y:S07]  /*0030*/  LDCU.64 UR4, c[0x0][0x358] ;  /* 0x00006b00ff0477ac */ /* 0x000e6e0008000a00 */
[----:B------:R-:W2:Y:S01]  /*0040*/  LDC.64 R4, c[0x0][0x390] ;  /* 0x0000e400ff047b82 */ /* 0x000ea20000000a00 */
[----:B0-----:R-:W-:-:S04]  /*0050*/  IMAD.WIDE.U32 R2, R0, 0x4, R2 ;  /* 0x0000000400027825 */ /* 0x001fc800078e0002 */
[----:B--2---:R-:W-:Y:S02]  /*0060*/  IMAD.WIDE.U32 R4, R0, 0x4, R4 ;  /* 0x0000000400047825 */ /* 0x004fe400078e0004 */
[----:B-1----:R-:W2:Y:S04]  /*0070*/  LDG.E.CONSTANT R2, desc[UR4][R2.64] ;  /* 0x0000000402027981 */ /* 0x002ea8000c1e9900 */
[----:B------:R-:W3:Y:S01]  /*0080*/  LDG.E.CONSTANT R5, desc[UR4][R4.64] ;  /* 0x0000000404057981 */ /* 0x000ee2000c1e9900 */
[C---:B--2---:R-:W-:Y:S01]  /*0090*/  FADD R6, |R2|.reuse, -RZ ;  /* 0x800000ff02067221 */ /* 0x044fe20000000200 */
[----:B---3--:R-:W-:-:S13]  /*00a0*/  FSETP.GEU.AND P0, PT, |R2|, |R5|, PT ;  /* 0x400000050200720b */ /* 0x008fda0003f0e200 */
[----:B------:R-:W-:Y:S05]  /*00b0*/  @!P0 BRA `(.L_x_5) ;  /* 0x0000000000ec8947 */ /* 0x000fea0003800000 */
[----:B------:R-:W-:-:S05]  /*00c0*/  FMUL R3, |R5|, 8388608 ;  /* 0x4b00000005037820 */ /* 0x000fca0000400200 */
[----:B------:R-:W-:-:S13]  /*00d0*/  FSETP.GTU.AND P0, PT, R6, R3, PT ;  /* 0x000000030600720b */ /* 0x000fda0003f0c000 */
[----:B------:R-:W-:Y:S05]  /*00e0*/  @P0 BRA `(.L_x_6) ;  /* 0x0000000000700947 */ /* 0x000fea0003800000 */
[C---:B------:R-:W-:Y:S01]  /*00f0*/  FMUL R4, |R5|.reuse, 16777216 ;  /* 0x4b80000005047820 */ /* 0x040fe20000400200 */
[C---:B------:R-:W-:Y:S01]  /*0100*/  FSETP.GEU.AND P0, PT, |R5|.reuse, 1.175494350822287508e-38, PT ;  /* 0x008000000500780b */ /* 0x040fe20003f0e200 */
[----:B------:R-:W-:Y:S01]  /*0110*/  FMUL R3, R6, 16777216 ;  /* 0x4b80000006037820 */ /* 0x000fe20000400000 */
[----:B------:R-:W-:Y:S02]  /*0120*/  FADD R7, |R5|, -RZ ;  /* 0x800000ff05077221 */ /* 0x000fe40000000200 */
[----:B------:R-:W-:Y:S02]  /*0130*/  FSEL R4, R4, |R5|, !P0 ;  /* 0x4000000504047208 */ /* 0x000fe40004000000 */
[----:B------:R-:W-:-:S04]  /*0140*/  FSEL R3, R3, R6, !P0 ;  /* 0x0000000603037208 */ /* 0x000fc80004000000 */
[----:B------:R-:W0:Y:S02]  /*0150*/  MUFU.RCP R4, R4 ;  /* 0x0000000400047308 */ /* 0x000e240000001000 */
[----:B0-----:R-:W-:-:S06]  /*0160*/  FMUL R3, R4, R3 ;  /* 0x0000000304037220 */ /* 0x001fcc0000400000 */
[----:B------:R-:W0:Y:S02]  /*0170*/  FRND.TRUNC R3, R3 ;  /* 0x0000000300037307 */ /* 0x000e24000020d000 */
[----:B0-----:R-:W-:-:S05]  /*0180*/  FFMA R8, -|R5|, R3, R6 ;  /* 0x0000000305087223 */ /* 0x001fca0000000306 */
[----:B------:R-:W-:-:S13]  /*0190*/  ISETP.GE.U32.AND P0, PT, R8, R7, PT ;  /* 0x000000070800720c */ /* 0x000fda0003f06070 */
[----:B------:R-:W-:Y:S05]  /*01a0*/  @!P0 BRA `(.L_x_7) ;  /* 0x0000000000388947 */ /* 0x000fea0003800000 */
[----:B------:R-:W-:-:S04]  /*01b0*/  ISETP.GE.U32.AND P0, PT, R8, -0x7fffffff, PT ;  /* 0x800000010800780c */ /* 0x000fc80003f06070 */
[----:B------:R-:W-:-:S09]  /*01c0*/  FSETP.GEU.OR P1, PT, R8, -|R5|, !P0 ;  /* 0xc00000050800720b */ /* 0x000fd2000472e400 */
[----:B------:R-:W-:-:S04]  /*01d0*/  @P0 FADD R4, R3, -1 ;  /* 0xbf80000003040421 */ /* 0x000fc80000000000 */
[----:B------:R-:W-:-:S04]  /*01e0*/  @!P1 FADD R4, R4, -1 ;  /* 0xbf80000004049421 */ /* 0x000fc80000000000 */
[----:B------:R-:W-:Y:S01]  /*01f0*/  @P0 IMAD.MOV.U32 R3, RZ, RZ, R4 ;  /* 0x000000ffff030224 */ /* 0x000fe200078e0004 */
[----:B------:R-:W-:Y:S06]  /*0200*/  @P0 BRA `(.L_x_7) ;  /* 0x0000000000200947 */ /* 0x000fec0003800000 */
[----:B------:R-:W-:Y:S01]  /*0210*/  FADD R4, |R5|, |R5| ;  /* 0x4000000505047221 */ /* 0x000fe20000000200 */
[----:B------:R-:W-:-:S04]  /*0220*/  FADD R3, R3, 1 ;  /* 0x3f80000003037421 */ /* 0x000fc80000000000 */
[----:B------:R-:W-:-:S13]  /*0230*/  FSETP.GE.AND P0, PT, R8, R4, PT ;  /* 0x000000040800720b */ /* 0x000fda0003f06000 */
[----:B------:R-:W-:-:S05]  /*0240*/  @P0 FFMA R4, |R5|, -3, R8 ;  /* 0xc040000005040823 */ /* 0x000fca0000000208 */
[----:B------:R-:W-:Y:S01]  /*0250*/  FSETP.GE.AND P1, PT, R4, RZ, P0 ;  /* 0x000000ff0400720b */ /* 0x000fe20000726000 */
[----:B------:R-:W-:-:S12]  /*0260*/  @P0 FADD R4, R3, 1 ;  /* 0x3f80000003040421 */ /* 0x000fd80000000000 */
[----:B------:R-:W-:-:S04]  /*0270*/  @P1 FADD R4, R4, 1 ;  /* 0x3f80000004041421 */ /* 0x000fc80000000000 */
[----:B------:R-:W-:-:S07]  /*0280*/  @P0 IMAD.MOV.U32 R3, RZ, RZ, R4 ;  /* 0x000000ffff030224 */ /* 0x000fce00078e0004 */
.L_x_7:
[----:B------:R-:W-:Y:S01]  /*0290*/  FFMA R6, -|R5|, R3, R6 ;  /* 0x0000000305067223 */ /* 0x000fe20000000306 */
[----:B------:R-:W-:Y:S06]  /*02a0*/  BRA `(.L_x_5) ;  /* 0x0000000000707947 */ /* 0x000fec0003800000 */
.L_x_6:
[----:B------:R-:W-:Y:S02]  /*02b0*/  LOP3.LUT R7, R3, 0xff800000, RZ, 0xc0, !PT ;  /* 0xff80000003077812 */ /* 0x000fe400078ec0ff */
[C---:B------:R-:W-:Y:S02]  /*02c0*/  ISETP.GT.U32.AND P0, PT, R6.reuse, 0x7f7fffff, PT ;  /* 0x7f7fffff0600780c */ /* 0x040fe40003f04070 */
[C---:B------:R-:W-:Y:S02]  /*02d0*/  IADD3 R4, PT, PT, R6.reuse, 0xb800000, -R7 ;  /* 0x0b80000006047810 */ /* 0x040fe40007ffe807 */
[----:B------:R-:W-:Y:S02]  /*02e0*/  LOP3.LUT R6, R6, 0x7fffff, RZ, 0xc0, !PT ;  /* 0x007fffff06067812 */ /* 0x000fe400078ec0ff */
[----:B------:R-:W-:Y:S02]  /*02f0*/  LOP3.LUT P1, R4, R4, 0xff800000, RZ, 0xc0, !PT ;  /* 0xff80000004047812 */ /* 0x000fe4000782c0ff */
[----:B------:R-:W-:-:S02]  /*0300*/  FSETP.GT.AND P2, PT, |R5|, RZ, PT ;  /* 0x000000ff0500720b */ /* 0x000fc40003f44200 */
[----:B------:R-:W-:Y:S02]  /*0310*/  FSEL R7, R7, +QNAN , !P0 ;  /* 0x7fffffff07077808 */ /* 0x000fe40004000000 */
[----:B------:R-:W-:Y:S02]  /*0320*/  LOP3.LUT R6, R6, 0x3f800000, RZ, 0xfc, !PT ;  /* 0x3f80000006067812 */ /* 0x000fe400078efcff */
[----:B------:R-:W-:-:S05]  /*0330*/  FSEL R10, R7, +QNAN , P2 ;  /* 0x7fffffff070a7808 */ /* 0x000fca0001000000 */
[----:B------:R-:W-:Y:S05]  /*0340*/  @!P1 BRA `(.L_x_8) ;  /* 0x0000000000409947 */ /* 0x000fea0003800000 */
[----:B------:R-:W-:-:S04]  /*0350*/  LOP3.LUT R3, R3, 0x7fffff, RZ, 0xc0, !PT ;  /* 0x007fffff03037812 */ /* 0x000fc800078ec0ff */
[----:B------:R-:W-:-:S04]  /*0360*/  LOP3.LUT R3, R3, 0x3f800000, RZ, 0xfc, !PT ;  /* 0x3f80000003037812 */ /* 0x000fc800078efcff */
[----:B------:R0:W1:Y:S03]  /*0370*/  MUFU.RCP R5, R3 ;  /* 0x0000000300057308 */ /* 0x0000660000001000 */
.L_x_9:
[----:B------:R-:W-:-:S04]  /*0380*/  VIMNMX.U32 R7, PT, PT, R4, 0xb800000, PT ;  /* 0x0b80000004077848 */ /* 0x000fc80003fe0000 */
[C---:B------:R-:W-:Y:S02]  /*0390*/  IADD3 R6, PT, PT, R7.reuse, R6, RZ ;  /* 0x0000000607067210 */ /* 0x040fe40007ffe0ff */
[----:B------:R-:W-:-:S03]  /*03a0*/  IADD3 R4, PT, PT, -R7, R4, RZ ;  /* 0x0000000407047210 */ /* 0x000fc60007ffe1ff */
[----:B-1----:R-:W-:Y:S01]  /*03b0*/  FMUL R8, R5, R6 ;  /* 0x0000000605087220 */ /* 0x002fe20000400000 */
[----:B------:R-:W-:-:S03]  /*03c0*/  ISETP.NE.AND P1, PT, R4, RZ, PT ;  /* 0x000000ff0400720c */ /* 0x000fc60003f25270 */
[----:B------:R-:W-:-:S04]  /*03d0*/  FFMA R9, -R3, R8, R6 ;  /* 0x0000000803097223 */ /* 0x000fc80000000106 */
[----:B------:R-:W-:-:S04]  /*03e0*/  FFMA R9, R5, R9, R8 ;  /* 0x0000000905097223 */ /* 0x000fc80000000008 */
[----:B------:R-:W-:-:S04]  /*03f0*/  FFMA R8, -R3, R9, R6 ;  /* 0x0000000903087223 */ /* 0x000fc80000000106 */
[----:B------:R-:W-:-:S06]  /*0400*/  FFMA.RZ R8, R5, R8, R9 ;  /* 0x0000000805087223 */ /* 0x000fcc000000c009 */
[----:B------:R-:W1:Y:S02]  /*0410*/  FRND.TRUNC R8, R8 ;  /* 0x0000000800087307 */ /* 0x000e64000020d000 */
[----:B-1----:R-:W-:-:S05]  /*0420*/  FFMA R6, -R3, R8, R6 ;  /* 0x0000000803067223 */ /* 0x002fca0000000106 */
[----:B------:R-:W-:-:S13]  /*0430*/  ISETP.NE.AND P0, PT, R6, RZ, PT ;  /* 0x000000ff0600720c */ /* 0x000fda0003f05270 */
[----:B------:R-:W-:Y:S05]  /*0440*/  @P0 BRA P1, `(.L_x_9) ;  /* 0xfffffffc00cc0947 */ /* 0x000fea000083ffff */
.L_x_8:
[----:B0-----:R-:W-:-:S04]  /*0450*/  FMUL R3, R6, 1.1920928955078125e-07 ;  /* 0x3400000006037820 */ /* 0x001fc80000400000 */
[----:B------:R-:W-:-:S07]  /*0460*/  FMUL R6, R10, R3 ;  /* 0x000000030a067220 */ /* 0x000fce0000400000 */
.L_x_5:
[----:B------:R-:W0:Y:S01]  /*0470*/  LDC.64 R4, c[0x0][0x380] ;  /* 0x0000e000ff047b82 */ /* 0x000e220000000a00 */
[C---:B------:R-:W-:Y:S02]  /*0480*/  FSETP.NAN.AND P0, PT, |R6|.reuse, |R6|, PT ;  /* 0x400000060600720b */ /* 0x040fe40003f08200 */
[----:B------:R-:W-:-:S04]  /*0490*/  LOP3.LUT R3, R6, 0x80000000, R2, 0xb8, !PT ;  /* 0x8000000006037812 */ /* 0x000fc800078eb802 */
[----:B------:R-:W-:-:S05]  /*04a0*/  FSEL R3, R6, R3, P0 ;  /* 0x0000000306037208 */ /* 0x000fca0000000000 */
[----:B------:R-:W-:Y:S01]  /*04b0*/  FADD R3, -R2, R3 ;  /* 0x0000000302037221 */ /* 0x000fe20000000100 */
[----:B0-----:R-:W-:-:S05]  /*04c0*/  IMAD.WIDE.U32 R4, R0, 0x4, R4 ;  /* 0x0000000400047825 */ /* 0x001fca00078e0004 */
[----:B------:R-:W-:Y:S01]  /*04d0*/  STG.E desc[UR4][R4.64], R3 ;  /* 0x0000000304007986 */ /* 0x000fe2000c101904 */
[----:B------:R-:W-:Y:S05]  /*04e0*/  EXIT ;  /* 0x000000000000794d */ /* 0x000fea0003800000 */
.L_x_10:
        /* <DEDUP_REMOVED lines=9> */
.L_x_23:


//--------------------- .text.default_function_kernel_4 --------------------------
	.section	.text.default_function_kernel_4,"ax",@progbits
	.align	128
        .global         default_function_kernel_4
        .type           default_function_kernel_4,@function
        .size           default_function_kernel_4,(.L_x_24 - default_function_kernel_4)
        .other          default_function_kernel_4,@"STO_CUDA_ENTRY STV_DEFAULT"
default_function_kernel_4:
.text.default_function_kernel_4:
[----:B------:R-:W-:Y:S01]  /*0000*/  LDC R1, c[0x0][0x37c] ;  /* 0x0000df00ff017b82 */ /* 0x000fe20000000800 */
[----:B------:R-:W0:Y:S07]  /*0010*/  S2R R0, SR_TID.X ;  /* 0x0000000000007919 */ /* 0x000e2e0000002100 */
[----:B------:R-:W1:Y:S01]  /*0020*/  S2UR UR4, SR_CTAID.X ;  /* 0x00000000000479c3 */ /* 0x000e620000002500 */
[----:B------:R-:W2:Y:S07]  /*0030*/  LDCU.64 UR6, c[0x0][0x358] ;  /* 0x00006b00ff0677ac */ /* 0x000eae0008000a00 */
[----:B------:R-:W3:Y:S08]  /*0040*/  LDC.64 R2, c[0x0][0x388] ;  /* 0x0000e200ff027b82 */ /* 0x000ef00000000a00 */
[----:B------:R-:W4:Y:S01]  /*0050*/  LDC.64 R4, c[0x0][0x390] ;  /* 0x0000e400ff047b82 */ /* 0x000f220000000a00 */
[----:B-1----:R-:W-:-:S06]  /*0060*/  USHF.L.U32 UR4, UR4, 0x5, URZ ;  /* 0x0000000504047899 */ /* 0x002fcc00080006ff */
[----:B0-----:R-:W-:-:S05]  /*0070*/  LOP3.LUT R0, R0, UR4, RZ, 0xfc, !PT ;  /* 0x0000000400007c12 */ /* 0x001fca000f8efcff */
[----:B---3--:R-:W-:-:S04]  /*0080*/  IMAD.WIDE.U32 R2, R0, 0x4, R2 ;  /* 0x0000000400027825 */ /* 0x008fc800078e0002 */
[----:B----4-:R-:W-:Y:S02]  /*0090*/  IMAD.WIDE.U32 R4, R0, 0x4, R4 ;  /* 0x0000000400047825 */ /* 0x010fe400078e0004 */
[----:B--2---:R-:W2:Y:S04]  /*00a0*/  LDG.E.CONSTANT R2, desc[UR6][R2.64] ;  /* 0x0000000602027981 */ /* 0x004ea8000c1e9900 */
[----:B------:R-:W3:Y:S01]  /*00b0*/  LDG.E.CONSTANT R5, desc[UR6][R4.64] ;  /* 0x0000000604057981 */ /* 0x000ee2000c1e9900 */
[----:B------:R-:W-:Y:S01]  /*00c0*/  BSSY.RECONVERGENT B0, `(.L_x_11) ;  /* 0x0000043000007945 */ /* 0x000fe20003800200 */
        /* <DEDUP_REMOVED lines=9> */
[----:B------:R-:W-:Y:S01]  /*0160*/  FADD R7, |R5|, -RZ ;  /* 0x800000ff05077221 */ /* 0x000fe20000000200 */
[----:B------:R-:W-:Y:S01]  /*0170*/  BSSY.RECONVERGENT B1, `(.L_x_14) ;  /* 0x0000017000017945 */ /* 0x000fe20003800200 */
        /* <DEDUP_REMOVED lines=11> */
[----:B------:R-:W-:-:S05]  /*0230*/  @!P1 FADD R4, R4, -1 ;  /* 0xbf80000004049421 */ /* 0x000fca0000000000 */
[----:B------:R-:W-:Y:S01]  /*0240*/  @P0 MOV R3, R4 ;  /* 0x0000000400030202 */ /* 0x000fe20000000f00 */
[----:B------:R-:W-:Y:S06]  /*0250*/  @P0 BRA `(.L_x_15) ;  /* 0x0000000000200947 */ /* 0x000fec0003800000 */
[----:B------:R-:W-:Y:S01]  /*0260*/  FADD R4, |R5|, |R5| ;  /* 0x4000000505047221 */ /* 0x000fe20000000200 */
[----:B------:R-:W-:-:S04]  /*0270*/  FADD R3, R3, 1 ;  /* 0x3f80000003037421 */ /* 0x000fc80000000000 */
[----:B------:R-:W-:-:S13]  /*0280*/  FSETP.GE.AND P0, PT, R8, R4, PT ;  /* 0x000000040800720b */ /* 0x000fda0003f06000 */
[----:B------:R-:W-:-:S05]  /*0290*/  @P0 FFMA R4, |R5|, -3, R8 ;  /* 0xc040000005040823 */ /* 0x000fca0000000208 */
[----:B------:R-:W-:Y:S01]  /*02a0*/  FSETP.GE.AND P1, PT, R4, RZ, P0 ;  /* 0x000000ff0400720b */ /* 0x000fe20000726000 */
[----:B------:R-:W-:-:S12]  /*02b0*/  @P0 FADD R4, R3, 1 ;  /* 0x3f80000003040421 */ /* 0x000fd80000000000 */
[----:B------:R-:W-:-:S05]  /*02c0*/  @P1 FADD R4, R4, 1 ;  /* 0x3f80000004041421 */ /* 0x000fca0000000000 */
[----:B------:R-:W-:-:S07]  /*02d0*/  @P0 MOV R3, R4 ;  /* 0x0000000400030202 */ /* 0x000fce0000000f00 */
.L_x_15:
[----:B------:R-:W-:Y:S05]  /*02e0*/  BSYNC.RECONVERGENT B1 ;  /* 0x0000000000017941 */ /* 0x000fea0003800200 */
.L_x_14:
[----:B------:R-:W-:Y:S01]  /*02f0*/  FFMA R6, -|R5|, R3, R6 ;  /* 0x0000000305067223 */ /* 0x000fe20000000306 */
[----:B------:R-:W-:Y:S06]  /*0300*/  BRA `(.L_x_12) ;  /* 0x0000000000787947 */ /* 0x000fec0003800000 */
.L_x_13:
[----:B------:R-:W-:Y:S01]  /*0310*/  LOP3.LUT R7, R3, 0xff800000, RZ, 0xc0, !PT ;  /* 0xff80000003077812 */ /* 0x000fe200078ec0ff */
[----:B------:R-:W-:Y:S01]  /*0320*/  BSSY.RECONVERGENT B1, `(.L_x_16) ;  /* 0x000001a000017945 */ /* 0x000fe20003800200 */
        /* <DEDUP_REMOVED lines=12> */
.L_x_18:
        /* <DEDUP_REMOVED lines=13> */
.L_x_17:
[----:B------:R-:W-:Y:S05]  /*04c0*/  BSYNC.RECONVERGENT B1 ;  /* 0x0000000000017941 */ /* 0x000fea0003800200 */
.L_x_16:
[----:B0-----:R-:W-:-:S04]  /*04d0*/  FMUL R3, R6, 1.1920928955078125e-07 ;  /* 0x3400000006037820 */ /* 0x001fc80000400000 */
[----:B------:R-:W-:-:S07]  /*04e0*/  FMUL R6, R10, R3 ;  /* 0x000000030a067220 */ /* 0x000fce0000400000 */
.L_x_12:
[----:B------:R-:W-:Y:S05]  /*04f0*/  BSYNC.RECONVERGENT B0 ;  /* 0x0000000000007941 */ /* 0x000fea0003800200 */
.L_x_11:
[----:B------:R-:W-:Y:S01]  /*0500*/  HFMA2 R5, -RZ, RZ, 1.75, 0 ;  /* 0x3f000000ff057431 */ /* 0x000fe200000001ff */
[C---:B------:R-:W-:Y:S01]  /*0510*/  FSETP.NAN.AND P0, PT, |R6|.reuse, |R6|, PT ;  /* 0x400000060600720b */ /* 0x040fe20003f08200 */
[----:B------:R-:W-:Y:S01]  /*0520*/  HFMA2 R7, -RZ, RZ, 1.9599609375, 20144 ;  /* 0x3fd774ebff077431 */ /* 0x000fe200000001ff */
[C---:B------:R-:W-:Y:S02]  /*0530*/  LOP3.LUT R3, R6.reuse, 0x80000000, R2, 0xb8, !PT ;  /* 0x8000000006037812 */ /* 0x040fe400078eb802 */
[----:B------:R-:W-:Y:S02]  /*0540*/  MOV R8, 0x3d10ecef ;  /* 0x3d10ecef00087802 */ /* 0x000fe40000000f00 */
[----:B------:R-:W-:-:S04]  /*0550*/  FSEL R6, R6, R3, P0 ;  /* 0x0000000306067208 */ /* 0x000fc80000000000 */
[C---:B------:R-:W-:Y:S01]  /*0560*/  FSETP.NEU.AND P1, PT, |R6|.reuse, 1, PT ;  /* 0x3f8000000600780b */ /* 0x040fe20003f2d200 */
[C---:B------:R-:W-:Y:S01]  /*0570*/  FFMA R2, |R6|.reuse, -R5, 0.5 ;  /* 0x3f00000006027423 */ /* 0x040fe20000000a05 */
[----:B------:R-:W-:-:S03]  /*0580*/  FSETP.GT.AND P0, PT, |R6|, 0.56000000238418579102, PT ;  /* 0x3f0f5c290600780b */ /* 0x000fc60003f04200 */
[----:B------:R-:W0:Y:S02]  /*0590*/  MUFU.RSQ R3, R2 ;  /* 0x0000000200037308 */ /* 0x000e240000001400 */
[----:B0-----:R-:W-:Y:S01]  /*05a0*/  FMUL R4, R2, R3 ;  /* 0x0000000302047220 */ /* 0x001fe20000400000 */
[----:B------:R-:W-:-:S04]  /*05b0*/  FMUL R3, R3, -0.5 ;  /* 0xbf00000003037820 */ /* 0x000fc80000400000 */
[----:B------:R-:W-:-:S04]  /*05c0*/  FFMA R3, R4, R3, 0.5 ;  /* 0x3f00000004037423 */ /* 0x000fc80000000003 */
[----:B------:R-:W-:-:S05]  /*05d0*/  FFMA R3, R4, R3, R4 ;  /* 0x0000000304037223 */ /* 0x000fca0000000004 */
[----:B------:R-:W-:Y:S02]  /*05e0*/  FSEL R3, R3, RZ, P1 ;  /* 0x000000ff03037208 */ /* 0x000fe40000800000 */
[----:B------:R-:W-:Y:S02]  /*05f0*/  FSETP.GT.AND P1, PT, R6, 0.56000000238418579102, PT ;  /* 0x3f0f5c290600780b */ /* 0x000fe40003f24000 */
[----:B------:R-:W-:-:S04]  /*0600*/  FSEL R3, R3, |R6|, P0 ;  /* 0x4000000603037208 */ /* 0x000fc80000000000 */
[----:B------:R-:W-:-:S05]  /*0610*/  LOP3.LUT R4, R3, 0x80000000, R6, 0xb8, !PT ;  /* 0x8000000003047812 */ /* 0x000fca00078eb806 */
[----:B------:R-:W-:-:S04]  /*0620*/  FMUL R5, R4, R4 ;  /* 0x0000000404057220 */ /* 0x000fc80000400000 */
[----:B------:R-:W-:-:S04]  /*0630*/  FFMA R2, R5, R8, 0.016980519518256187439 ;  /* 0x3c8b1abb05027423 */ /* 0x000fc80000000008 */
[----:B------:R-:W-:-:S04]  /*0640*/  FFMA R2, R5, R2, 0.030762933194637298584 ;  /* 0x3cfc028c05027423 */ /* 0x000fc80000000002 */
[----:B------:R-:W-:-:S04]  /*0650*/  FFMA R2, R5, R2, 0.044709417968988418579 ;  /* 0x3d37213905027423 */ /* 0x000fc80000000002 */
[C---:B------:R-:W-:Y:S02]  /*0660*/  FFMA R8, R5.reuse, R2, 0.074989043176174163818 ;  /* 0x3d9993db05087423 */ /* 0x040fe40000000002 */
[----:B------:R-:W0:Y:S02]  /*0670*/  LDC.64 R2, c[0x0][0x380] ;  /* 0x0000e000ff027b82 */ /* 0x000e240000000a00 */
[----:B------:R-:W-:-:S04]  /*0680*/  FFMA R8, R5, R8, 0.16666707396507263184 ;  /* 0x3e2aaac605087423 */ /* 0x000fc80000000008 */
[----:B------:R-:W-:-:S04]  /*0690*/  FMUL R5, R5, R8 ;  /* 0x0000000805057220 */ /* 0x000fc80000400000 */
[----:B------:R-:W-:-:S05]  /*06a0*/  FFMA R5, R4, R5, R4 ;  /* 0x0000000504057223 */ /* 0x000fca0000000004 */
[----:B------:R-:W-:-:S05]  /*06b0*/  FSEL R4, R5, -R5, P0 ;  /* 0x8000000505047208 */ /* 0x000fca0000000000 */
[----:B------:R-:W-:Y:S01]  /*06c0*/  @!P1 FFMA R5, R7, 0.93318945169448852539, R4 ;  /* 0x3f6ee58107059823 */ /* 0x000fe20000000004 */
[----:B0-----:R-:W-:-:S04]  /*06d0*/  IMAD.WIDE.U32 R2, R0, 0x4, R2 ;  /* 0x0000000400027825 */ /* 0x001fc800078e0002 */
[----:B------:R-:W-:-:S05]  /*06e0*/  @P0 FADD R5, R5, R5 ;  /* 0x0000000505050221 */ /* 0x000fca0000000000 */
[----:B------:R-:W-:Y:S01]  /*06f0*/  STG.E desc[UR6][R2.64], R5 ;  /* 0x0000000502007986 */ /* 0x000fe2000c101906 */
[----:B------:R-:W-:Y:S05]  /*0700*/  EXIT ;  /* 0x000000000000794d */ /* 0x000fea0003800000 */
.L_x_19:
        /* <DEDUP_REMOVED lines=15> */
.L_x_24:


//--------------------- .nv.shared.reserved.0     --------------------------
	.section	.nv.shared.reserved.0,"aw",@nobits
	.weak		__nv_reservedSMEM_offset_0_alias
	.size		__nv_reservedSMEM_offset_0_alias, 0, 64
	.other		__nv_reservedSMEM_offset_0_alias,@"STO_CUDA_RESERVED_SHARED STV_DEFAULT"
__nv_reservedSMEM_offset_0_alias:
	.zero		0
	.zero		64


//--------------------- .nv.constant0.default_function_kernel_2 --------------------------
	.section	.nv.constant0.default_function_kernel_2,"a",@progbits
	.sectionflags	@""
	.align	4
.nv.constant0.default_function_kernel_2:
	.zero		912


//--------------------- .nv.constant0.default_function_kernel --------------------------
	.section	.nv.constant0.default_function_kernel,"a",@progbits
	.sectionflags	@""
	.align	4
.nv.constant0.default_function_kernel:
	.zero		912


//--------------------- .nv.constant0.default_function_kernel_1 --------------------------
	.section	.nv.constant0.default_function_kernel_1,"a",@progbits
	.sectionflags	@""
	.align	4
.nv.constant0.default_function_kernel_1:
	.zero		912


//--------------------- .nv.constant0.default_function_kernel_3 --------------------------
	.section	.nv.constant0.default_function_kernel_3,"a",@progbits
	.sectionflags	@""
	.align	4
.nv.constant0.default_function_kernel_3:
	.zero		920


//--------------------- .nv.constant0.default_function_kernel_4 --------------------------
	.section	.nv.constant0.default_function_kernel_4,"a",@progbits
	.sectionflags	@""
	.align	4
.nv.constant0.default_function_kernel_4:
	.zero		920


//--------------------- SYMBOLS --------------------------

	.type		.nv.reservedSmem.offset0,@object
	.size		.nv.reservedSmem.offset0,0x4
